// auto-generated by cutlass_sweep.gemm — config: {"arch": "sm_90", "cluster_m": 4, "cluster_n": 1, "dtype": "int8", "dtype_b": "int8", "layout": "nt", "stages": 0, "tile_k": 32, "tile_m": 64, "tile_n": 128}
#include "cutlass/cutlass.h"
#include "cutlass/gemm/collective/collective_builder.hpp"
#include "cutlass/gemm/device/gemm_universal_adapter.h"
#include "cutlass/gemm/kernel/gemm_universal.hpp"
#include "cutlass/epilogue/collective/collective_builder.hpp"

using ElemA = int8_t;
using ElemB = int8_t;
using ElemCD = int8_t;
using Acc  = int32_t;
using TileShape    = cute::Shape<cute::_64, cute::_128, cute::_32>;
using ClusterShape = cute::Shape<cute::_4, cute::_1, cute::_1>;

using CollectiveEpilogue = typename cutlass::epilogue::collective::CollectiveBuilder<
    cutlass::arch::Sm90, cutlass::arch::OpClassTensorOp,
    TileShape, ClusterShape,
    cutlass::epilogue::collective::EpilogueTileAuto,
    Acc, Acc,
    ElemCD, cutlass::layout::RowMajor, 128 / cutlass::sizeof_bits<ElemCD>::value,
    ElemCD, cutlass::layout::RowMajor, 128 / cutlass::sizeof_bits<ElemCD>::value,
    cutlass::epilogue::collective::EpilogueScheduleAuto
  >::CollectiveOp;

using CollectiveMainloop = typename cutlass::gemm::collective::CollectiveBuilder<
    cutlass::arch::Sm90, cutlass::arch::OpClassTensorOp,
    ElemA, cutlass::layout::RowMajor, 128 / cutlass::sizeof_bits<ElemA>::value,
    ElemB, cutlass::layout::ColumnMajor, 128 / cutlass::sizeof_bits<ElemB>::value,
    Acc,
    TileShape, ClusterShape,
    cutlass::gemm::collective::StageCountAutoCarveout<static_cast<int>(sizeof(typename CollectiveEpilogue::SharedStorage))>,
    cutlass::gemm::collective::KernelScheduleAuto
  >::CollectiveOp;

using GemmKernel = cutlass::gemm::kernel::GemmUniversal<
    cute::Shape<int,int,int,int>,
    CollectiveMainloop,
    CollectiveEpilogue
>;
using Gemm = cutlass::gemm::device::GemmUniversalAdapter<GemmKernel>;

// Force the device kernel symbol into the cubin without needing a host main.
auto* _anchor = &cutlass::device_kernel<GemmKernel>;


// ===== COMPILED SASS (sm_90a) =====

	.target	sm_90a

	.elftype	@"ET_EXEC"


//--------------------- .note.nv.tkinfo           --------------------------
	.section	.note.nv.tkinfo,"",@"SHT_NOTE"
	.sectionflags	@"SHF_NOTE_NV_TKINFO"
	.tkinfo
        /*0018*/ 	.word	0x00000002
        /*0030*/ 	.string	""
        /*0030*/ 	.string	"ptxas"
        /*0030*/ 	.string	"Cuda compilation tools, release 13.0, V13.0.88"
        /*0030*/ 	.string	"Build cuda_13.0.r13.0/compiler.36424714_0"
        /*0030*/ 	.string	"-arch sm_90a -m 64 "



//--------------------- .note.nv.cuinfo           --------------------------
	.section	.note.nv.cuinfo,"",@"SHT_NOTE"
	.sectionflags	@"SHF_NOTE_NV_CUINFO"
        /*0018*/ 	.short	0x0002
        /*001a*/ 	.short	0x005a
        /*001c*/ 	.short	0x0082
	.zero		2


//--------------------- .nv.info                  --------------------------
	.section	.nv.info,"",@"SHT_CUDA_INFO"
	.align	4


	//----- nvinfo : EIATTR_REGCOUNT
	.align		4
        /*0000*/ 	.byte	0x04, 0x2f
        /*0002*/ 	.short	(.L_15 - .L_14)
	.align		4
.L_14:
        /*0004*/ 	.word	index@(_ZN7cutlass13device_kernelINS_4gemm6kernel13GemmUniversalIN4cute5tupleIJiiiiEEENS1_10collective13CollectiveMmaINS1_34MainloopSm90TmaGmmaWarpSpecializedILi37ENS5_IJNS4_1CILi4EEENSA_ILi1EEESC_EEENS1_32KernelTmaWarpSpecializedPingpongEEENS5_IJNSA_ILi64EEENSA_ILi128EEENSA_ILi32EEEEEEaNS5_IJlSC_lEEEaSK_NS4_8TiledMMAINS4_8MMA_AtomIJNS4_4SM904GMMA27MMA_64x128x32_S32S8S8_SS_TNEEEENS4_6LayoutINS5_IJSC_SC_SC_EEENS5_IJNSA_ILi0EEEST_ST_EEEEENS5_IJNS4_10UnderscoreESW_SW_EEEEENS4_13SM90_TMA_LOADENS4_14ComposedLayoutINS4_7SwizzleILi1ELi4ELi3EEENS4_18smem_ptr_flag_bitsILi8EEENSR_INS5_IJNSA_ILi8EEESI_EEENS5_IJSI_SC_EEEEEEEvNS4_8identityENS4_23SM90_TMA_LOAD_MULTICASTES19_vS1A_EENS_8epilogue10collective6detail29Sm90TmaWarpSpecializedAdapterINS1E_15DefaultEpilogueIaSK_SK_NS1D_6thread17LinearCombinationIaLi1EiiLNS1I_9ScaleType4KindE0ELNS_15FloatRoundStyleE2EaEENS1_15EpilogueDefaultEEEEEvvEEEEvNT_6ParamsE)
        /*0008*/ 	.word	0x000000a8


	//----- nvinfo : EIATTR_FRAME_SIZE
	.align		4
.L_15:
        /*000c*/ 	.byte	0x04, 0x11
        /*000e*/ 	.short	(.L_17 - .L_16)
	.align		4
.L_16:
        /*0010*/ 	.word	index@(_ZN7cutlass13device_kernelINS_4gemm6kernel13GemmUniversalIN4cute5tupleIJiiiiEEENS1_10collective13CollectiveMmaINS1_34MainloopSm90TmaGmmaWarpSpecializedILi37ENS5_IJNS4_1CILi4EEENSA_ILi1EEESC_EEENS1_32KernelTmaWarpSpecializedPingpongEEENS5_IJNSA_ILi64EEENSA_ILi128EEENSA_ILi32EEEEEEaNS5_IJlSC_lEEEaSK_NS4_8TiledMMAINS4_8MMA_AtomIJNS4_4SM904GMMA27MMA_64x128x32_S32S8S8_SS_TNEEEENS4_6LayoutINS5_IJSC_SC_SC_EEENS5_IJNSA_ILi0EEEST_ST_EEEEENS5_IJNS4_10UnderscoreESW_SW_EEEEENS4_13SM90_TMA_LOADENS4_14ComposedLayoutINS4_7SwizzleILi1ELi4ELi3EEENS4_18smem_ptr_flag_bitsILi8EEENSR_INS5_IJNSA_ILi8EEESI_EEENS5_IJSI_SC_EEEEEEEvNS4_8identityENS4_23SM90_TMA_LOAD_MULTICASTES19_vS1A_EENS_8epilogue10collective6detail29Sm90TmaWarpSpecializedAdapterINS1E_15DefaultEpilogueIaSK_SK_NS1D_6thread17LinearCombinationIaLi1EiiLNS1I_9ScaleType4KindE0ELNS_15FloatRoundStyleE2EaEENS1_15EpilogueDefaultEEEEEvvEEEEvNT_6ParamsE)
        /*0014*/ 	.word	0x00000008


	//----- nvinfo : EIATTR_MIN_STACK_SIZE
	.align		4
.L_17:
        /*0018*/ 	.byte	0x04, 0x12
        /*001a*/ 	.short	(.L_19 - .L_18)
	.align		4
.L_18:
        /*001c*/ 	.word	index@(_ZN7cutlass13device_kernelINS_4gemm6kernel13GemmUniversalIN4cute5tupleIJiiiiEEENS1_10collective13CollectiveMmaINS1_34MainloopSm90TmaGmmaWarpSpecializedILi37ENS5_IJNS4_1CILi4EEENSA_ILi1EEESC_EEENS1_32KernelTmaWarpSpecializedPingpongEEENS5_IJNSA_ILi64EEENSA_ILi128EEENSA_ILi32EEEEEEaNS5_IJlSC_lEEEaSK_NS4_8TiledMMAINS4_8MMA_AtomIJNS4_4SM904GMMA27MMA_64x128x32_S32S8S8_SS_TNEEEENS4_6LayoutINS5_IJSC_SC_SC_EEENS5_IJNSA_ILi0EEEST_ST_EEEEENS5_IJNS4_10UnderscoreESW_SW_EEEEENS4_13SM90_TMA_LOADENS4_14ComposedLayoutINS4_7SwizzleILi1ELi4ELi3EEENS4_18smem_ptr_flag_bitsILi8EEENSR_INS5_IJNSA_ILi8EEESI_EEENS5_IJSI_SC_EEEEEEEvNS4_8identityENS4_23SM90_TMA_LOAD_MULTICASTES19_vS1A_EENS_8epilogue10collective6detail29Sm90TmaWarpSpecializedAdapterINS1E_15DefaultEpilogueIaSK_SK_NS1D_6thread17LinearCombinationIaLi1EiiLNS1I_9ScaleType4KindE0ELNS_15FloatRoundStyleE2EaEENS1_15EpilogueDefaultEEEEEvvEEEEvNT_6ParamsE)
        /*0020*/ 	.word	0x00000008
.L_19:


//--------------------- .nv.compat                --------------------------
	.section	.nv.compat,"",@"SHT_CUDA_COMPAT_INFO"
	.align	4
        /*0000*/ 	.byte	0x02, 0x09, 0x01, 0x00, 0x02, 0x02, 0x04, 0x00, 0x02, 0x05, 0x05, 0x00, 0x03, 0x07, 0x01, 0x01
        /*0010*/ 	.byte	0x02, 0x03, 0x01, 0x00, 0x02, 0x06, 0x01, 0x00, 0x04, 0x0b, 0x08, 0x00, 0x00, 0x00, 0x00, 0x00
        /*0020*/ 	.byte	0x00, 0x00, 0x00, 0x00


//--------------------- .nv.info._ZN7cutlass13device_kernelINS_4gemm6kernel13GemmUniversalIN4cute5tupleIJiiiiEEENS1_10collective13CollectiveMmaINS1_34MainloopSm90TmaGmmaWarpSpecializedILi37ENS5_IJNS4_1CILi4EEENSA_ILi1EEESC_EEENS1_32KernelTmaWarpSpecializedPingpongEEENS5_IJNSA_ILi64EEENSA_ILi128EEENSA_ILi32EEEEEEaNS5_IJlSC_lEEEaSK_NS4_8TiledMMAINS4_8MMA_AtomIJNS4_4SM904GMMA27MMA_64x128x32_S32S8S8_SS_TNEEEENS4_6LayoutINS5_IJSC_SC_SC_EEENS5_IJNSA_ILi0EEEST_ST_EEEEENS5_IJNS4_10UnderscoreESW_SW_EEEEENS4_13SM90_TMA_LOADENS4_14ComposedLayoutINS4_7SwizzleILi1ELi4ELi3EEENS4_18smem_ptr_flag_bitsILi8EEENSR_INS5_IJNSA_ILi8EEESI_EEENS5_IJSI_SC_EEEEEEEvNS4_8identityENS4_23SM90_TMA_LOAD_MULTICASTES19_vS1A_EENS_8epilogue10collective6detail29Sm90TmaWarpSpecializedAdapterINS1E_15DefaultEpilogueIaSK_SK_NS1D_6thread17LinearCombinationIaLi1EiiLNS1I_9ScaleType4KindE0ELNS_15FloatRoundStyleE2EaEENS1_15EpilogueDefaultEEEEEvvEEEEvNT_6ParamsE --------------------------
	.section	.nv.info._ZN7cutlass13device_kernelINS_4gemm6kernel13GemmUniversalIN4cute5tupleIJiiiiEEENS1_10collective13CollectiveMmaINS1_34MainloopSm90TmaGmmaWarpSpecializedILi37ENS5_IJNS4_1CILi4EEENSA_ILi1EEESC_EEENS1_32KernelTmaWarpSpecializedPingpongEEENS5_IJNSA_ILi64EEENSA_ILi128EEENSA_ILi32EEEEEEaNS5_IJlSC_lEEEaSK_NS4_8TiledMMAINS4_8MMA_AtomIJNS4_4SM904GMMA27MMA_64x128x32_S32S8S8_SS_TNEEEENS4_6LayoutINS5_IJSC_SC_SC_EEENS5_IJNSA_ILi0EEEST_ST_EEEEENS5_IJNS4_10UnderscoreESW_SW_EEEEENS4_13SM90_TMA_LOADENS4_14ComposedLayoutINS4_7SwizzleILi1ELi4ELi3EEENS4_18smem_ptr_flag_bitsILi8EEENSR_INS5_IJNSA_ILi8EEESI_EEENS5_IJSI_SC_EEEEEEEvNS4_8identityENS4_23SM90_TMA_LOAD_MULTICASTES19_vS1A_EENS_8epilogue10collective6detail29Sm90TmaWarpSpecializedAdapterINS1E_15DefaultEpilogueIaSK_SK_NS1D_6thread17LinearCombinationIaLi1EiiLNS1I_9ScaleType4KindE0ELNS_15FloatRoundStyleE2EaEENS1_15EpilogueDefaultEEEEEvvEEEEvNT_6ParamsE,"",@"SHT_CUDA_INFO"
	.sectionflags	@""
	.align	4


	//----- nvinfo : EIATTR_CUDA_API_VERSION
	.align		4
        /*0000*/ 	.byte	0x04, 0x37
        /*0002*/ 	.short	(.L_21 - .L_20)
.L_20:
        /*0004*/ 	.word	0x00000082


	//----- nvinfo : EIATTR_KPARAM_INFO
	.align		4
.L_21:
        /*0008*/ 	.byte	0x04, 0x17
        /*000a*/ 	.short	(.L_23 - .L_22)
.L_22:
        /*000c*/ 	.word	0x00000000
        /*0010*/ 	.short	0x0000
        /*0012*/ 	.short	0x0070
        /*0014*/ 	.byte	0x00, 0xf0, 0x01, 0x10


	//----- nvinfo : EIATTR_SPARSE_MMA_MASK
	.align		4
.L_23:
        /*0018*/ 	.byte	0x03, 0x50
        /*001a*/ 	.short	0x0000


	//----- nvinfo : EIATTR_MAXREG_COUNT
	.align		4
        /*001c*/ 	.byte	0x03, 0x1b
        /*001e*/ 	.short	0x00a8


	//----- nvinfo : EIATTR_NUM_BARRIERS
	.align		4
        /*0020*/ 	.byte	0x02, 0x4c
        /*0022*/ 	.byte	0x01
	.zero		1


	//----- nvinfo : EIATTR_EXTERNS
	.align		4
        /*0024*/ 	.byte	0x04, 0x0f
        /*0026*/ 	.short	(.L_25 - .L_24)


	//   ....[0]....
	.align		4
.L_24:
        /*0028*/ 	.word	index@(__assertfail)


	//----- nvinfo : EIATTR_ANNOTATIONS
	.align		4
.L_25:
        /*002c*/ 	.byte	0x04, 0x55
        /*002e*/ 	.short	(.L_27 - .L_26)


	//   ....[0]....
.L_26:
        /*0030*/ 	.word	0x00000001
        /*0034*/ 	.byte	0x20, 0x12, 0x00, 0x00, 0x01, 0x00, 0x00, 0x00, 0xe0, 0x18, 0x00, 0x00, 0x01, 0x00, 0x00, 0x00
        /*0044*/ 	.byte	0x10, 0x58, 0x00, 0x00, 0x01, 0x00, 0x00, 0x00, 0x30, 0x64, 0x00, 0x00


	//----- nvinfo : EIATTR_MERCURY_ISA_VERSION
	.align		4
.L_27:
        /*0050*/ 	.byte	0x03, 0x5f
        /*0052*/ 	.short	0x0101


	//----- nvinfo : EIATTR_INT_WARP_WIDE_INSTR_OFFSETS
	.align		4
        /*0054*/ 	.byte	0x04, 0x31
        /*0056*/ 	.short	(.L_29 - .L_28)


	//   ....[0]....
.L_28:
        /*0058*/ 	.word	0x00000930


	//   ....[1]....
        /*005c*/ 	.word	0x00000a00


	//   ....[2]....
        /*0060*/ 	.word	0x00000a30


	//   ....[3]....
        /*0064*/ 	.word	0x00000a40


	//   ....[4]....
        /*0068*/ 	.word	0x00000a50


	//   ....[5]....
        /*006c*/ 	.word	0x00000a70


	//   ....[6]....
        /*0070*/ 	.word	0x00000bf0


	//   ....[7]....
        /*0074*/ 	.word	0x00000c50


	//----- nvinfo : EIATTR_COOP_GROUP_MASK_REGIDS
	.align		4
.L_29:
        /*0078*/ 	.byte	0x04, 0x29
        /*007a*/ 	.short	(.L_31 - .L_30)


	//   ....[0]....
.L_30:
        /*007c*/ 	.word	0xffffffff


	//   ....[1]....
        /*0080*/ 	.word	0xffffffff


	//   ....[2]....
        /*0084*/ 	.word	0xffffffff


	//   ....[3]....
        /*0088*/ 	.word	0xffffffff


	//   ....[4]....
        /*008c*/ 	.word	0xffffffff


	//   ....[5]....
        /*0090*/ 	.word	0xffffffff


	//   ....[6]....
        /*0094*/ 	.word	0xffffffff


	//----- nvinfo : EIATTR_COOP_GROUP_INSTR_OFFSETS
	.align		4
.L_31:
        /*0098*/ 	.byte	0x04, 0x28
        /*009a*/ 	.short	(.L_33 - .L_32)


	//   ....[0]....
.L_32:
        /*009c*/ 	.word	0x00000070


	//   ....[1]....
        /*00a0*/ 	.word	0x00000080


	//   ....[2]....
        /*00a4*/ 	.word	0x00000140


	//   ....[3]....
        /*00a8*/ 	.word	0x00000730


	//   ....[4]....
        /*00ac*/ 	.word	0x00000770


	//   ....[5]....
        /*00b0*/ 	.word	0x000007e0


	//   ....[6]....
        /*00b4*/ 	.word	0x00000dd0


	//----- nvinfo : EIATTR_REG_RECONFIG
	.align		4
.L_33:
        /*00b8*/ 	.byte	0x01, 0x54
	.zero		2


	//----- nvinfo : EIATTR_SYSCALL_OFFSETS
	.align		4
        /*00bc*/ 	.byte	0x04, 0x46
        /*00be*/ 	.short	(.L_35 - .L_34)


	//   ....[0]....
.L_34:
        /*00c0*/ 	.word	0x00001d70


	//----- nvinfo : EIATTR_MBARRIER_INSTR_OFFSETS
	.align		4
.L_35:
        /*00c4*/ 	.byte	0x04, 0x39
        /*00c6*/ 	.short	(.L_37 - .L_36)


	//   ....[0]....
.L_36:
        /*00c8*/ 	.word	0x00000260
        /*00cc*/ 	.word	0x000000ff
        /*00d0*/ 	.word	0x00000000
        /*00d4*/ 	.short	0x0100
        /*00d6*/ 	.byte	0x08
	.zero		1


	//   ....[1]....
        /*00d8*/ 	.word	0x00000270
        /*00dc*/ 	.word	0x000000ff
        /*00e0*/ 	.word	0x00000128
        /*00e4*/ 	.short	0x0100
        /*00e6*/ 	.byte	0x08
	.zero		1


	//   ....[2]....
        /*00e8*/ 	.word	0x00000280
        /*00ec*/ 	.word	0x000000ff
        /*00f0*/ 	.word	0x00000008
        /*00f4*/ 	.short	0x0100
        /*00f6*/ 	.byte	0x08
	.zero		1


	//   ....[3]....
        /*00f8*/ 	.word	0x00000290
        /*00fc*/ 	.word	0x000000ff
        /*0100*/ 	.word	0x00000130
        /*0104*/ 	.short	0x0100
        /*0106*/ 	.byte	0x08
	.zero		1


	//   ....[4]....
        /*0108*/ 	.word	0x000002a0
        /*010c*/ 	.word	0x000000ff
        /*0110*/ 	.word	0x00000010
        /*0114*/ 	.short	0x0100
        /*0116*/ 	.byte	0x08
	.zero		1


	//   ....[5]....
        /*0118*/ 	.word	0x000002b0
        /*011c*/ 	.word	0x000000ff
        /*0120*/ 	.word	0x00000138
        /*0124*/ 	.short	0x0100
        /*0126*/ 	.byte	0x08
	.zero		1


	//   ....[6]....
        /*0128*/ 	.word	0x000002c0
        /*012c*/ 	.word	0x000000ff
        /*0130*/ 	.word	0x00000018
        /*0134*/ 	.short	0x0100
        /*0136*/ 	.byte	0x08
	.zero		1


	//   ....[7]....
        /*0138*/ 	.word	0x000002d0
        /*013c*/ 	.word	0x000000ff
        /*0140*/ 	.word	0x00000140
        /*0144*/ 	.short	0x0100
        /*0146*/ 	.byte	0x08
	.zero		1


	//   ....[8]....
        /*0148*/ 	.word	0x000002e0
        /*014c*/ 	.word	0x000000ff
        /*0150*/ 	.word	0x00000020
        /*0154*/ 	.short	0x0100
        /*0156*/ 	.byte	0x08
	.zero		1


	//   ....[9]....
        /*0158*/ 	.word	0x000002f0
        /*015c*/ 	.word	0x000000ff
        /*0160*/ 	.word	0x00000148
        /*0164*/ 	.short	0x0100
        /*0166*/ 	.byte	0x08
	.zero		1


	//   ....[10]....
        /*0168*/ 	.word	0x00000300
        /*016c*/ 	.word	0x000000ff
        /*0170*/ 	.word	0x00000028
        /*0174*/ 	.short	0x0100
        /*0176*/ 	.byte	0x08
	.zero		1


	//   ....[11]....
        /*0178*/ 	.word	0x00000310
        /*017c*/ 	.word	0x000000ff
        /*0180*/ 	.word	0x00000150
        /*0184*/ 	.short	0x0100
        /*0186*/ 	.byte	0x08
	.zero		1


	//   ....[12]....
        /*0188*/ 	.word	0x00000320
        /*018c*/ 	.word	0x000000ff
        /*0190*/ 	.word	0x00000030
        /*0194*/ 	.short	0x0100
        /*0196*/ 	.byte	0x08
	.zero		1


	//   ....[13]....
        /*0198*/ 	.word	0x00000330
        /*019c*/ 	.word	0x000000ff
        /*01a0*/ 	.word	0x00000158
        /*01a4*/ 	.short	0x0100
        /*01a6*/ 	.byte	0x08
	.zero		1


	//   ....[14]....
        /*01a8*/ 	.word	0x00000340
        /*01ac*/ 	.word	0x000000ff
        /*01b0*/ 	.word	0x00000038
        /*01b4*/ 	.short	0x0100
        /*01b6*/ 	.byte	0x08
	.zero		1


	//   ....[15]....
        /*01b8*/ 	.word	0x00000350
        /*01bc*/ 	.word	0x000000ff
        /*01c0*/ 	.word	0x00000160
        /*01c4*/ 	.short	0x0100
        /*01c6*/ 	.byte	0x08
	.zero		1


	//   ....[16]....
        /*01c8*/ 	.word	0x00000360
        /*01cc*/ 	.word	0x000000ff
        /*01d0*/ 	.word	0x00000040
        /*01d4*/ 	.short	0x0100
        /*01d6*/ 	.byte	0x08
	.zero		1


	//   ....[17]....
        /*01d8*/ 	.word	0x00000370
        /*01dc*/ 	.word	0x000000ff
        /*01e0*/ 	.word	0x00000168
        /*01e4*/ 	.short	0x0100
        /*01e6*/ 	.byte	0x08
	.zero		1


	//   ....[18]....
        /*01e8*/ 	.word	0x00000380
        /*01ec*/ 	.word	0x000000ff
        /*01f0*/ 	.word	0x00000048
        /*01f4*/ 	.short	0x0100
        /*01f6*/ 	.byte	0x08
	.zero		1


	//   ....[19]....
        /*01f8*/ 	.word	0x00000390
        /*01fc*/ 	.word	0x000000ff
        /*0200*/ 	.word	0x00000170
        /*0204*/ 	.short	0x0100
        /*0206*/ 	.byte	0x08
	.zero		1


	//   ....[20]....
        /*0208*/ 	.word	0x000003a0
        /*020c*/ 	.word	0x000000ff
        /*0210*/ 	.word	0x00000050
        /*0214*/ 	.short	0x0100
        /*0216*/ 	.byte	0x08
	.zero		1


	//   ....[21]....
        /*0218*/ 	.word	0x000003b0
        /*021c*/ 	.word	0x000000ff
        /*0220*/ 	.word	0x00000178
        /*0224*/ 	.short	0x0100
        /*0226*/ 	.byte	0x08
	.zero		1


	//   ....[22]....
        /*0228*/ 	.word	0x000003c0
        /*022c*/ 	.word	0x000000ff
        /*0230*/ 	.word	0x00000058
        /*0234*/ 	.short	0x0100
        /*0236*/ 	.byte	0x08
	.zero		1


	//   ....[23]....
        /*0238*/ 	.word	0x000003d0
        /*023c*/ 	.word	0x000000ff
        /*0240*/ 	.word	0x00000180
        /*0244*/ 	.short	0x0100
        /*0246*/ 	.byte	0x08
	.zero		1


	//   ....[24]....
        /*0248*/ 	.word	0x000003e0
        /*024c*/ 	.word	0x000000ff
        /*0250*/ 	.word	0x00000060
        /*0254*/ 	.short	0x0100
        /*0256*/ 	.byte	0x08
	.zero		1


	//   ....[25]....
        /*0258*/ 	.word	0x000003f0
        /*025c*/ 	.word	0x000000ff
        /*0260*/ 	.word	0x00000188
        /*0264*/ 	.short	0x0100
        /*0266*/ 	.byte	0x08
	.zero		1


	//   ....[26]....
        /*0268*/ 	.word	0x00000400
        /*026c*/ 	.word	0x000000ff
        /*0270*/ 	.word	0x00000068
        /*0274*/ 	.short	0x0100
        /*0276*/ 	.byte	0x08
	.zero		1


	//   ....[27]....
        /*0278*/ 	.word	0x00000410
        /*027c*/ 	.word	0x000000ff
        /*0280*/ 	.word	0x00000190
        /*0284*/ 	.short	0x0100
        /*0286*/ 	.byte	0x08
	.zero		1


	//   ....[28]....
        /*0288*/ 	.word	0x00000420
        /*028c*/ 	.word	0x000000ff
        /*0290*/ 	.word	0x00000070
        /*0294*/ 	.short	0x0100
        /*0296*/ 	.byte	0x08
	.zero		1


	//   ....[29]....
        /*0298*/ 	.word	0x00000430
        /*029c*/ 	.word	0x000000ff
        /*02a0*/ 	.word	0x00000198
        /*02a4*/ 	.short	0x0100
        /*02a6*/ 	.byte	0x08
	.zero		1


	//   ....[30]....
        /*02a8*/ 	.word	0x00000440
        /*02ac*/ 	.word	0x000000ff
        /*02b0*/ 	.word	0x00000078
        /*02b4*/ 	.short	0x0100
        /*02b6*/ 	.byte	0x08
	.zero		1


	//   ....[31]....
        /*02b8*/ 	.word	0x00000450
        /*02bc*/ 	.word	0x000000ff
        /*02c0*/ 	.word	0x000001a0
        /*02c4*/ 	.short	0x0100
        /*02c6*/ 	.byte	0x08
	.zero		1


	//   ....[32]....
        /*02c8*/ 	.word	0x00000460
        /*02cc*/ 	.word	0x000000ff
        /*02d0*/ 	.word	0x00000080
        /*02d4*/ 	.short	0x0100
        /*02d6*/ 	.byte	0x08
	.zero		1


	//   ....[33]....
        /*02d8*/ 	.word	0x00000470
        /*02dc*/ 	.word	0x000000ff
        /*02e0*/ 	.word	0x000001a8
        /*02e4*/ 	.short	0x0100
        /*02e6*/ 	.byte	0x08
	.zero		1


	//   ....[34]....
        /*02e8*/ 	.word	0x00000480
        /*02ec*/ 	.word	0x000000ff
        /*02f0*/ 	.word	0x00000088
        /*02f4*/ 	.short	0x0100
        /*02f6*/ 	.byte	0x08
	.zero		1


	//   ....[35]....
        /*02f8*/ 	.word	0x00000490
        /*02fc*/ 	.word	0x000000ff
        /*0300*/ 	.word	0x000001b0
        /*0304*/ 	.short	0x0100
        /*0306*/ 	.byte	0x08
	.zero		1


	//   ....[36]....
        /*0308*/ 	.word	0x000004a0
        /*030c*/ 	.word	0x000000ff
        /*0310*/ 	.word	0x00000090
        /*0314*/ 	.short	0x0100
        /*0316*/ 	.byte	0x08
	.zero		1


	//   ....[37]....
        /*0318*/ 	.word	0x000004b0
        /*031c*/ 	.word	0x000000ff
        /*0320*/ 	.word	0x000001b8
        /*0324*/ 	.short	0x0100
        /*0326*/ 	.byte	0x08
	.zero		1


	//   ....[38]....
        /*0328*/ 	.word	0x000004c0
        /*032c*/ 	.word	0x000000ff
        /*0330*/ 	.word	0x00000098
        /*0334*/ 	.short	0x0100
        /*0336*/ 	.byte	0x08
	.zero		1


	//   ....[39]....
        /*0338*/ 	.word	0x000004d0
        /*033c*/ 	.word	0x000000ff
        /*0340*/ 	.word	0x000001c0
        /*0344*/ 	.short	0x0100
        /*0346*/ 	.byte	0x08
	.zero		1


	//   ....[40]....
        /*0348*/ 	.word	0x000004e0
        /*034c*/ 	.word	0x000000ff
        /*0350*/ 	.word	0x000000a0
        /*0354*/ 	.short	0x0100
        /*0356*/ 	.byte	0x08
	.zero		1


	//   ....[41]....
        /*0358*/ 	.word	0x000004f0
        /*035c*/ 	.word	0x000000ff
        /*0360*/ 	.word	0x000001c8
        /*0364*/ 	.short	0x0100
        /*0366*/ 	.byte	0x08
	.zero		1


	//   ....[42]....
        /*0368*/ 	.word	0x00000500
        /*036c*/ 	.word	0x000000ff
        /*0370*/ 	.word	0x000000a8
        /*0374*/ 	.short	0x0100
        /*0376*/ 	.byte	0x08
	.zero		1


	//   ....[43]....
        /*0378*/ 	.word	0x00000510
        /*037c*/ 	.word	0x000000ff
        /*0380*/ 	.word	0x000001d0
        /*0384*/ 	.short	0x0100
        /*0386*/ 	.byte	0x08
	.zero		1


	//   ....[44]....
        /*0388*/ 	.word	0x00000520
        /*038c*/ 	.word	0x000000ff
        /*0390*/ 	.word	0x000000b0
        /*0394*/ 	.short	0x0100
        /*0396*/ 	.byte	0x08
	.zero		1


	//   ....[45]....
        /*0398*/ 	.word	0x00000530
        /*039c*/ 	.word	0x000000ff
        /*03a0*/ 	.word	0x000001d8
        /*03a4*/ 	.short	0x0100
        /*03a6*/ 	.byte	0x08
	.zero		1


	//   ....[46]....
        /*03a8*/ 	.word	0x00000540
        /*03ac*/ 	.word	0x000000ff
        /*03b0*/ 	.word	0x000000b8
        /*03b4*/ 	.short	0x0100
        /*03b6*/ 	.byte	0x08
	.zero		1


	//   ....[47]....
        /*03b8*/ 	.word	0x00000550
        /*03bc*/ 	.word	0x000000ff
        /*03c0*/ 	.word	0x000001e0
        /*03c4*/ 	.short	0x0100
        /*03c6*/ 	.byte	0x08
	.zero		1


	//   ....[48]....
        /*03c8*/ 	.word	0x00000560
        /*03cc*/ 	.word	0x000000ff
        /*03d0*/ 	.word	0x000000c0
        /*03d4*/ 	.short	0x0100
        /*03d6*/ 	.byte	0x08
	.zero		1


	//   ....[49]....
        /*03d8*/ 	.word	0x00000570
        /*03dc*/ 	.word	0x000000ff
        /*03e0*/ 	.word	0x000001e8
        /*03e4*/ 	.short	0x0100
        /*03e6*/ 	.byte	0x08
	.zero		1


	//   ....[50]....
        /*03e8*/ 	.word	0x00000580
        /*03ec*/ 	.word	0x000000ff
        /*03f0*/ 	.word	0x000000c8
        /*03f4*/ 	.short	0x0100
        /*03f6*/ 	.byte	0x08
	.zero		1


	//   ....[51]....
        /*03f8*/ 	.word	0x00000590
        /*03fc*/ 	.word	0x000000ff
        /*0400*/ 	.word	0x000001f0
        /*0404*/ 	.short	0x0100
        /*0406*/ 	.byte	0x08
	.zero		1


	//   ....[52]....
        /*0408*/ 	.word	0x000005a0
        /*040c*/ 	.word	0x000000ff
        /*0410*/ 	.word	0x000000d0
        /*0414*/ 	.short	0x0100
        /*0416*/ 	.byte	0x08
	.zero		1


	//   ....[53]....
        /*0418*/ 	.word	0x000005b0
        /*041c*/ 	.word	0x000000ff
        /*0420*/ 	.word	0x000001f8
        /*0424*/ 	.short	0x0100
        /*0426*/ 	.byte	0x08
	.zero		1


	//   ....[54]....
        /*0428*/ 	.word	0x000005c0
        /*042c*/ 	.word	0x000000ff
        /*0430*/ 	.word	0x000000d8
        /*0434*/ 	.short	0x0100
        /*0436*/ 	.byte	0x08
	.zero		1


	//   ....[55]....
        /*0438*/ 	.word	0x000005d0
        /*043c*/ 	.word	0x000000ff
        /*0440*/ 	.word	0x00000200
        /*0444*/ 	.short	0x0100
        /*0446*/ 	.byte	0x08
	.zero		1


	//   ....[56]....
        /*0448*/ 	.word	0x000005e0
        /*044c*/ 	.word	0x000000ff
        /*0450*/ 	.word	0x000000e0
        /*0454*/ 	.short	0x0100
        /*0456*/ 	.byte	0x08
	.zero		1


	//   ....[57]....
        /*0458*/ 	.word	0x000005f0
        /*045c*/ 	.word	0x000000ff
        /*0460*/ 	.word	0x00000208
        /*0464*/ 	.short	0x0100
        /*0466*/ 	.byte	0x08
	.zero		1


	//   ....[58]....
        /*0468*/ 	.word	0x00000600
        /*046c*/ 	.word	0x000000ff
        /*0470*/ 	.word	0x000000e8
        /*0474*/ 	.short	0x0100
        /*0476*/ 	.byte	0x08
	.zero		1


	//   ....[59]....
        /*0478*/ 	.word	0x00000610
        /*047c*/ 	.word	0x000000ff
        /*0480*/ 	.word	0x00000210
        /*0484*/ 	.short	0x0100
        /*0486*/ 	.byte	0x08
	.zero		1


	//   ....[60]....
        /*0488*/ 	.word	0x00000620
        /*048c*/ 	.word	0x000000ff
        /*0490*/ 	.word	0x000000f0
        /*0494*/ 	.short	0x0100
        /*0496*/ 	.byte	0x08
	.zero		1


	//   ....[61]....
        /*0498*/ 	.word	0x00000630
        /*049c*/ 	.word	0x000000ff
        /*04a0*/ 	.word	0x00000218
        /*04a4*/ 	.short	0x0100
        /*04a6*/ 	.byte	0x08
	.zero		1


	//   ....[62]....
        /*04a8*/ 	.word	0x00000640
        /*04ac*/ 	.word	0x000000ff
        /*04b0*/ 	.word	0x000000f8
        /*04b4*/ 	.short	0x0100
        /*04b6*/ 	.byte	0x08
	.zero		1


	//   ....[63]....
        /*04b8*/ 	.word	0x00000650
        /*04bc*/ 	.word	0x000000ff
        /*04c0*/ 	.word	0x00000220
        /*04c4*/ 	.short	0x0100
        /*04c6*/ 	.byte	0x08
	.zero		1


	//   ....[64]....
        /*04c8*/ 	.word	0x00000660
        /*04cc*/ 	.word	0x000000ff
        /*04d0*/ 	.word	0x00000100
        /*04d4*/ 	.short	0x0100
        /*04d6*/ 	.byte	0x08
	.zero		1


	//   ....[65]....
        /*04d8*/ 	.word	0x00000670
        /*04dc*/ 	.word	0x000000ff
        /*04e0*/ 	.word	0x00000228
        /*04e4*/ 	.short	0x0100
        /*04e6*/ 	.byte	0x08
	.zero		1


	//   ....[66]....
        /*04e8*/ 	.word	0x00000680
        /*04ec*/ 	.word	0x000000ff
        /*04f0*/ 	.word	0x00000108
        /*04f4*/ 	.short	0x0100
        /*04f6*/ 	.byte	0x08
	.zero		1


	//   ....[67]....
        /*04f8*/ 	.word	0x00000690
        /*04fc*/ 	.word	0x000000ff
        /*0500*/ 	.word	0x00000230
        /*0504*/ 	.short	0x0100
        /*0506*/ 	.byte	0x08
	.zero		1


	//   ....[68]....
        /*0508*/ 	.word	0x000006a0
        /*050c*/ 	.word	0x000000ff
        /*0510*/ 	.word	0x00000110
        /*0514*/ 	.short	0x0100
        /*0516*/ 	.byte	0x08
	.zero		1


	//   ....[69]....
        /*0518*/ 	.word	0x000006b0
        /*051c*/ 	.word	0x000000ff
        /*0520*/ 	.word	0x00000238
        /*0524*/ 	.short	0x0100
        /*0526*/ 	.byte	0x08
	.zero		1


	//   ....[70]....
        /*0528*/ 	.word	0x000006c0
        /*052c*/ 	.word	0x000000ff
        /*0530*/ 	.word	0x00000118
        /*0534*/ 	.short	0x0100
        /*0536*/ 	.byte	0x08
	.zero		1


	//   ....[71]....
        /*0538*/ 	.word	0x000006d0
        /*053c*/ 	.word	0x000000ff
        /*0540*/ 	.word	0x00000240
        /*0544*/ 	.short	0x0100
        /*0546*/ 	.byte	0x08
	.zero		1


	//   ....[72]....
        /*0548*/ 	.word	0x000006e0
        /*054c*/ 	.word	0x000000ff
        /*0550*/ 	.word	0x00000120
        /*0554*/ 	.short	0x0100
        /*0556*/ 	.byte	0x08
	.zero		1


	//   ....[73]....
        /*0558*/ 	.word	0x000006f0
        /*055c*/ 	.word	0x000000ff
        /*0560*/ 	.word	0x00000248
        /*0564*/ 	.short	0x0100
        /*0566*/ 	.byte	0x08
	.zero		1


	//   ....[74]....
        /*0568*/ 	.word	0x00000c20
        /*056c*/ 	.word	0x000000ff
        /*0570*/ 	.word	0x00000280
        /*0574*/ 	.short	0x0100
        /*0576*/ 	.byte	0x08
	.zero		1


	//   ....[75]....
        /*0578*/ 	.word	0x00000cc0
        /*057c*/ 	.word	0x000000ff
        /*0580*/ 	.word	0x00000288
        /*0584*/ 	.short	0x0100
        /*0586*/ 	.byte	0x08
	.zero		1


	//   ....[76]....
        /*0588*/ 	.word	0x00000d50
        /*058c*/ 	.word	0x000000ff
        /*0590*/ 	.word	0x00000260
        /*0594*/ 	.short	0x0100
        /*0596*/ 	.byte	0x09
	.zero		1


	//   ....[77]....
        /*0598*/ 	.word	0x00000d60
        /*059c*/ 	.word	0x000000ff
        /*05a0*/ 	.word	0x00000268
        /*05a4*/ 	.short	0x0100
        /*05a6*/ 	.byte	0x09
	.zero		1


	//   ....[78]....
        /*05a8*/ 	.word	0x00000d70
        /*05ac*/ 	.word	0x000000ff
        /*05b0*/ 	.word	0x00000270
        /*05b4*/ 	.short	0x0100
        /*05b6*/ 	.byte	0x09
	.zero		1


	//   ....[79]....
        /*05b8*/ 	.word	0x00000d80
        /*05bc*/ 	.word	0x000000ff
        /*05c0*/ 	.word	0x00000278
        /*05c4*/ 	.short	0x0100
        /*05c6*/ 	.byte	0x09
	.zero		1


	//   ....[80]....
        /*05c8*/ 	.word	0x00001c30
        /*05cc*/ 	.word	0x000000ff
        /*05d0*/ 	.word	0xfffffff8
        /*05d4*/ 	.short	0x010a
        /*05d6*/ 	.byte	0x2b
	.zero		1


	//   ....[81]....
        /*05d8*/ 	.word	0x00001e00
        /*05dc*/ 	.word	0x00000003
        /*05e0*/ 	.word	0x00000000
        /*05e4*/ 	.short	0x010a
        /*05e6*/ 	.byte	0x3f
	.zero		1


	//   ....[82]....
        /*05e8*/ 	.word	0x00001e40
        /*05ec*/ 	.word	0x00000003
        /*05f0*/ 	.word	0x00000000
        /*05f4*/ 	.short	0x010a
        /*05f6*/ 	.byte	0x3f
	.zero		1


	//   ....[83]....
        /*05f8*/ 	.word	0x00001fd0
        /*05fc*/ 	.word	0x000000ff
        /*0600*/ 	.word	0x00000000
        /*0604*/ 	.short	0x010a
        /*0606*/ 	.byte	0x04
	.zero		1


	//   ....[84]....
        /*0608*/ 	.word	0x00002010
        /*060c*/ 	.word	0x000000ff
        /*0610*/ 	.word	0x00000000
        /*0614*/ 	.short	0x010a
        /*0616*/ 	.byte	0x04
	.zero		1


	//   ....[85]....
        /*0618*/ 	.word	0x00002100
        /*061c*/ 	.word	0x00000005
        /*0620*/ 	.word	0x00000000
        /*0624*/ 	.short	0x0101
        /*0626*/ 	.byte	0x3f
	.zero		1


	//   ....[86]....
        /*0628*/ 	.word	0x00002210
        /*062c*/ 	.word	0x00000003
        /*0630*/ 	.word	0x00000000
        /*0634*/ 	.short	0x0101
        /*0636*/ 	.byte	0x2f
	.zero		1


	//   ....[87]....
        /*0638*/ 	.word	0x00002340
        /*063c*/ 	.word	0x00000000
        /*0640*/ 	.word	0x00000000
        /*0644*/ 	.short	0x0101
        /*0646*/ 	.byte	0x3f
	.zero		1


	//   ....[88]....
        /*0648*/ 	.word	0x000023c0
        /*064c*/ 	.word	0x000000ff
        /*0650*/ 	.word	0x00000008
        /*0654*/ 	.short	0x010a
        /*0656*/ 	.byte	0x2b
	.zero		1


	//   ....[89]....
        /*0658*/ 	.word	0x00005850
        /*065c*/ 	.word	0x00000000
        /*0660*/ 	.word	0x00000000
        /*0664*/ 	.short	0x0101
        /*0666*/ 	.byte	0x2f
	.zero		1


	//   ....[90]....
        /*0668*/ 	.word	0x00006180
        /*066c*/ 	.word	0x0000000e
        /*0670*/ 	.word	0x00000128
        /*0674*/ 	.short	0x010a
        /*0676*/ 	.byte	0x3f
	.zero		1


	//   ....[91]....
        /*0678*/ 	.word	0x00006590
        /*067c*/ 	.word	0x00000006
        /*0680*/ 	.word	0x00000288
        /*0684*/ 	.short	0x0101
        /*0686*/ 	.byte	0x3f
	.zero		1


	//   ....[92]....
        /*0688*/ 	.word	0x00006cb0
        /*068c*/ 	.word	0x00000007
        /*0690*/ 	.word	0x00000000
        /*0694*/ 	.short	0x010a
        /*0696*/ 	.byte	0x3f
	.zero		1


	//   ....[93]....
        /*0698*/ 	.word	0x00006d30
        /*069c*/ 	.word	0x00000006
        /*06a0*/ 	.word	0x00000000
        /*06a4*/ 	.short	0x010a
        /*06a6*/ 	.byte	0x3f
	.zero		1


	//   ....[94]....
        /*06a8*/ 	.word	0x00006dc0
        /*06ac*/ 	.word	0x00000007
        /*06b0*/ 	.word	0x00000000
        /*06b4*/ 	.short	0x010a
        /*06b6*/ 	.byte	0x3f
	.zero		1


	//   ....[95]....
        /*06b8*/ 	.word	0x00006e50
        /*06bc*/ 	.word	0x00000006
        /*06c0*/ 	.word	0x00000000
        /*06c4*/ 	.short	0x010a
        /*06c6*/ 	.byte	0x3f
	.zero		1


	//   ....[96]....
        /*06c8*/ 	.word	0x00006ee0
        /*06cc*/ 	.word	0x00000007
        /*06d0*/ 	.word	0x00000000
        /*06d4*/ 	.short	0x010a
        /*06d6*/ 	.byte	0x3f
	.zero		1


	//   ....[97]....
        /*06d8*/ 	.word	0x00006f70
        /*06dc*/ 	.word	0x00000006
        /*06e0*/ 	.word	0x00000000
        /*06e4*/ 	.short	0x010a
        /*06e6*/ 	.byte	0x3f
	.zero		1


	//   ....[98]....
        /*06e8*/ 	.word	0x00007000
        /*06ec*/ 	.word	0x00000007
        /*06f0*/ 	.word	0x00000000
        /*06f4*/ 	.short	0x010a
        /*06f6*/ 	.byte	0x3f
	.zero		1


	//   ....[99]....
        /*06f8*/ 	.word	0x00007090
        /*06fc*/ 	.word	0x00000006
        /*0700*/ 	.word	0x00000000
        /*0704*/ 	.short	0x010a
        /*0706*/ 	.byte	0x3f
	.zero		1


	//   ....[100]....
        /*0708*/ 	.word	0x00007120
        /*070c*/ 	.word	0x00000007
        /*0710*/ 	.word	0x00000000
        /*0714*/ 	.short	0x010a
        /*0716*/ 	.byte	0x3f
	.zero		1


	//   ....[101]....
        /*0718*/ 	.word	0x000071b0
        /*071c*/ 	.word	0x00000006
        /*0720*/ 	.word	0x00000000
        /*0724*/ 	.short	0x010a
        /*0726*/ 	.byte	0x3f
	.zero		1


	//   ....[102]....
        /*0728*/ 	.word	0x00007240
        /*072c*/ 	.word	0x00000007
        /*0730*/ 	.word	0x00000000
        /*0734*/ 	.short	0x010a
        /*0736*/ 	.byte	0x3f
	.zero		1


	//   ....[103]....
        /*0738*/ 	.word	0x000072d0
        /*073c*/ 	.word	0x00000006
        /*0740*/ 	.word	0x00000000
        /*0744*/ 	.short	0x010a
        /*0746*/ 	.byte	0x3f
	.zero		1


	//   ....[104]....
        /*0748*/ 	.word	0x00007360
        /*074c*/ 	.word	0x00000007
        /*0750*/ 	.word	0x00000000
        /*0754*/ 	.short	0x010a
        /*0756*/ 	.byte	0x3f
	.zero		1


	//   ....[105]....
        /*0758*/ 	.word	0x000073f0
        /*075c*/ 	.word	0x00000006
        /*0760*/ 	.word	0x00000000
        /*0764*/ 	.short	0x010a
        /*0766*/ 	.byte	0x3f
	.zero		1


	//   ....[106]....
        /*0768*/ 	.word	0x00007480
        /*076c*/ 	.word	0x00000007
        /*0770*/ 	.word	0x00000000
        /*0774*/ 	.short	0x010a
        /*0776*/ 	.byte	0x3f
	.zero		1


	//   ....[107]....
        /*0778*/ 	.word	0x00007510
        /*077c*/ 	.word	0x00000006
        /*0780*/ 	.word	0x00000000
        /*0784*/ 	.short	0x010a
        /*0786*/ 	.byte	0x3f
	.zero		1


	//   ....[108]....
        /*0788*/ 	.word	0x000075a0
        /*078c*/ 	.word	0x00000007
        /*0790*/ 	.word	0x00000000
        /*0794*/ 	.short	0x010a
        /*0796*/ 	.byte	0x3f
	.zero		1


	//   ....[109]....
        /*0798*/ 	.word	0x00007630
        /*079c*/ 	.word	0x00000006
        /*07a0*/ 	.word	0x00000000
        /*07a4*/ 	.short	0x010a
        /*07a6*/ 	.byte	0x3f
	.zero		1


	//   ....[110]....
        /*07a8*/ 	.word	0x000076c0
        /*07ac*/ 	.word	0x00000007
        /*07b0*/ 	.word	0x00000000
        /*07b4*/ 	.short	0x010a
        /*07b6*/ 	.byte	0x3f
	.zero		1


	//   ....[111]....
        /*07b8*/ 	.word	0x00007750
        /*07bc*/ 	.word	0x00000006
        /*07c0*/ 	.word	0x00000000
        /*07c4*/ 	.short	0x010a
        /*07c6*/ 	.byte	0x3f
	.zero		1


	//   ....[112]....
        /*07c8*/ 	.word	0x000077e0
        /*07cc*/ 	.word	0x00000007
        /*07d0*/ 	.word	0x00000000
        /*07d4*/ 	.short	0x010a
        /*07d6*/ 	.byte	0x3f
	.zero		1


	//   ....[113]....
        /*07d8*/ 	.word	0x00007870
        /*07dc*/ 	.word	0x00000006
        /*07e0*/ 	.word	0x00000000
        /*07e4*/ 	.short	0x010a
        /*07e6*/ 	.byte	0x3f
	.zero		1


	//   ....[114]....
        /*07e8*/ 	.word	0x00007900
        /*07ec*/ 	.word	0x00000007
        /*07f0*/ 	.word	0x00000000
        /*07f4*/ 	.short	0x010a
        /*07f6*/ 	.byte	0x3f
	.zero		1


	//   ....[115]....
        /*07f8*/ 	.word	0x00007990
        /*07fc*/ 	.word	0x00000006
        /*0800*/ 	.word	0x00000000
        /*0804*/ 	.short	0x010a
        /*0806*/ 	.byte	0x3f
	.zero		1


	//   ....[116]....
        /*0808*/ 	.word	0x00007a20
        /*080c*/ 	.word	0x00000007
        /*0810*/ 	.word	0x00000000
        /*0814*/ 	.short	0x010a
        /*0816*/ 	.byte	0x3f
	.zero		1


	//   ....[117]....
        /*0818*/ 	.word	0x00007ab0
        /*081c*/ 	.word	0x00000006
        /*0820*/ 	.word	0x00000000
        /*0824*/ 	.short	0x010a
        /*0826*/ 	.byte	0x3f
	.zero		1


	//   ....[118]....
        /*0828*/ 	.word	0x00007b40
        /*082c*/ 	.word	0x00000007
        /*0830*/ 	.word	0x00000000
        /*0834*/ 	.short	0x010a
        /*0836*/ 	.byte	0x3f
	.zero		1


	//   ....[119]....
        /*0838*/ 	.word	0x00007bd0
        /*083c*/ 	.word	0x00000006
        /*0840*/ 	.word	0x00000000
        /*0844*/ 	.short	0x010a
        /*0846*/ 	.byte	0x3f
	.zero		1


	//   ....[120]....
        /*0848*/ 	.word	0x00007c60
        /*084c*/ 	.word	0x00000007
        /*0850*/ 	.word	0x00000000
        /*0854*/ 	.short	0x010a
        /*0856*/ 	.byte	0x3f
	.zero		1


	//   ....[121]....
        /*0858*/ 	.word	0x00007cf0
        /*085c*/ 	.word	0x00000006
        /*0860*/ 	.word	0x00000000
        /*0864*/ 	.short	0x010a
        /*0866*/ 	.byte	0x3f
	.zero		1


	//   ....[122]....
        /*0868*/ 	.word	0x00007d80
        /*086c*/ 	.word	0x00000007
        /*0870*/ 	.word	0x00000000
        /*0874*/ 	.short	0x010a
        /*0876*/ 	.byte	0x3f
	.zero		1


	//   ....[123]....
        /*0878*/ 	.word	0x00007e10
        /*087c*/ 	.word	0x00000006
        /*0880*/ 	.word	0x00000000
        /*0884*/ 	.short	0x010a
        /*0886*/ 	.byte	0x3f
	.zero		1


	//   ....[124]....
        /*0888*/ 	.word	0x00007ea0
        /*088c*/ 	.word	0x00000007
        /*0890*/ 	.word	0x00000000
        /*0894*/ 	.short	0x010a
        /*0896*/ 	.byte	0x3f
	.zero		1


	//   ....[125]....
        /*0898*/ 	.word	0x00007f30
        /*089c*/ 	.word	0x00000006
        /*08a0*/ 	.word	0x00000000
        /*08a4*/ 	.short	0x010a
        /*08a6*/ 	.byte	0x3f
	.zero		1


	//   ....[126]....
        /*08a8*/ 	.word	0x00007fc0
        /*08ac*/ 	.word	0x00000007
        /*08b0*/ 	.word	0x00000000
        /*08b4*/ 	.short	0x010a
        /*08b6*/ 	.byte	0x3f
	.zero		1


	//   ....[127]....
        /*08b8*/ 	.word	0x00008050
        /*08bc*/ 	.word	0x00000006
        /*08c0*/ 	.word	0x00000000
        /*08c4*/ 	.short	0x010a
        /*08c6*/ 	.byte	0x3f
	.zero		1


	//   ....[128]....
        /*08c8*/ 	.word	0x000080e0
        /*08cc*/ 	.word	0x00000005
        /*08d0*/ 	.word	0x00000000
        /*08d4*/ 	.short	0x010a
        /*08d6*/ 	.byte	0x3f
	.zero		1


	//   ....[129]....
        /*08d8*/ 	.word	0x00008150
        /*08dc*/ 	.word	0x00000003
        /*08e0*/ 	.word	0xfffffff8
        /*08e4*/ 	.short	0x010a
        /*08e6*/ 	.byte	0x3f
	.zero		1


	//   ....[130]....
        /*08e8*/ 	.word	0x000081a0
        /*08ec*/ 	.word	0x00000003
        /*08f0*/ 	.word	0x00000000
        /*08f4*/ 	.short	0x010a
        /*08f6*/ 	.byte	0x3f
	.zero		1


	//   ....[131]....
        /*08f8*/ 	.word	0x00008200
        /*08fc*/ 	.word	0x00000005
        /*0900*/ 	.word	0x00000000
        /*0904*/ 	.short	0x010a
        /*0906*/ 	.byte	0x3f
	.zero		1


	//   ....[132]....
        /*0908*/ 	.word	0x00008260
        /*090c*/ 	.word	0x00000003
        /*0910*/ 	.word	0x00000008
        /*0914*/ 	.short	0x010a
        /*0916*/ 	.byte	0x3f
	.zero		1


	//   ....[133]....
        /*0918*/ 	.word	0x00008330
        /*091c*/ 	.word	0x0000000e
        /*0920*/ 	.word	0x00000128
        /*0924*/ 	.short	0x010a
        /*0926*/ 	.byte	0x3f
	.zero		1


	//   ....[134]....
        /*0928*/ 	.word	0x00008400
        /*092c*/ 	.word	0x00000007
        /*0930*/ 	.word	0x00000000
        /*0934*/ 	.short	0x010a
        /*0936*/ 	.byte	0x3f
	.zero		1


	//   ....[135]....
        /*0938*/ 	.word	0x00008450
        /*093c*/ 	.word	0x00000006
        /*0940*/ 	.word	0x00000000
        /*0944*/ 	.short	0x010a
        /*0946*/ 	.byte	0x3f
	.zero		1


	//   ....[136]....
        /*0948*/ 	.word	0x000084a0
        /*094c*/ 	.word	0x00000007
        /*0950*/ 	.word	0x00000000
        /*0954*/ 	.short	0x010a
        /*0956*/ 	.byte	0x3f
	.zero		1


	//   ....[137]....
        /*0958*/ 	.word	0x000084f0
        /*095c*/ 	.word	0x00000006
        /*0960*/ 	.word	0x00000000
        /*0964*/ 	.short	0x010a
        /*0966*/ 	.byte	0x3f
	.zero		1


	//   ....[138]....
        /*0968*/ 	.word	0x00008540
        /*096c*/ 	.word	0x00000007
        /*0970*/ 	.word	0x00000000
        /*0974*/ 	.short	0x010a
        /*0976*/ 	.byte	0x3f
	.zero		1


	//   ....[139]....
        /*0978*/ 	.word	0x00008590
        /*097c*/ 	.word	0x00000006
        /*0980*/ 	.word	0x00000000
        /*0984*/ 	.short	0x010a
        /*0986*/ 	.byte	0x3f
	.zero		1


	//   ....[140]....
        /*0988*/ 	.word	0x000085e0
        /*098c*/ 	.word	0x00000007
        /*0990*/ 	.word	0x00000000
        /*0994*/ 	.short	0x010a
        /*0996*/ 	.byte	0x3f
	.zero		1


	//   ....[141]....
        /*0998*/ 	.word	0x00008630
        /*099c*/ 	.word	0x00000006
        /*09a0*/ 	.word	0x00000000
        /*09a4*/ 	.short	0x010a
        /*09a6*/ 	.byte	0x3f
	.zero		1


	//   ....[142]....
        /*09a8*/ 	.word	0x00008680
        /*09ac*/ 	.word	0x00000007
        /*09b0*/ 	.word	0x00000000
        /*09b4*/ 	.short	0x010a
        /*09b6*/ 	.byte	0x3f
	.zero		1


	//   ....[143]....
        /*09b8*/ 	.word	0x000086d0
        /*09bc*/ 	.word	0x00000006
        /*09c0*/ 	.word	0x00000000
        /*09c4*/ 	.short	0x010a
        /*09c6*/ 	.byte	0x3f
	.zero		1


	//   ....[144]....
        /*09c8*/ 	.word	0x00008720
        /*09cc*/ 	.word	0x00000007
        /*09d0*/ 	.word	0x00000000
        /*09d4*/ 	.short	0x010a
        /*09d6*/ 	.byte	0x3f
	.zero		1


	//   ....[145]....
        /*09d8*/ 	.word	0x00008770
        /*09dc*/ 	.word	0x00000006
        /*09e0*/ 	.word	0x00000000
        /*09e4*/ 	.short	0x010a
        /*09e6*/ 	.byte	0x3f
	.zero		1


	//   ....[146]....
        /*09e8*/ 	.word	0x000087c0
        /*09ec*/ 	.word	0x00000007
        /*09f0*/ 	.word	0x00000000
        /*09f4*/ 	.short	0x010a
        /*09f6*/ 	.byte	0x3f
	.zero		1


	//   ....[147]....
        /*09f8*/ 	.word	0x00008810
        /*09fc*/ 	.word	0x00000006
        /*0a00*/ 	.word	0x00000000
        /*0a04*/ 	.short	0x010a
        /*0a06*/ 	.byte	0x3f
	.zero		1


	//   ....[148]....
        /*0a08*/ 	.word	0x00008860
        /*0a0c*/ 	.word	0x00000007
        /*0a10*/ 	.word	0x00000000
        /*0a14*/ 	.short	0x010a
        /*0a16*/ 	.byte	0x3f
	.zero		1


	//   ....[149]....
        /*0a18*/ 	.word	0x000088b0
        /*0a1c*/ 	.word	0x00000006
        /*0a20*/ 	.word	0x00000000
        /*0a24*/ 	.short	0x010a
        /*0a26*/ 	.byte	0x3f
	.zero		1


	//   ....[150]....
        /*0a28*/ 	.word	0x00008900
        /*0a2c*/ 	.word	0x00000007
        /*0a30*/ 	.word	0x00000000
        /*0a34*/ 	.short	0x010a
        /*0a36*/ 	.byte	0x3f
	.zero		1


	//   ....[151]....
        /*0a38*/ 	.word	0x00008950
        /*0a3c*/ 	.word	0x00000006
        /*0a40*/ 	.word	0x00000000
        /*0a44*/ 	.short	0x010a
        /*0a46*/ 	.byte	0x3f
	.zero		1


	//   ....[152]....
        /*0a48*/ 	.word	0x000089a0
        /*0a4c*/ 	.word	0x00000007
        /*0a50*/ 	.word	0x00000000
        /*0a54*/ 	.short	0x010a
        /*0a56*/ 	.byte	0x3f
	.zero		1


	//   ....[153]....
        /*0a58*/ 	.word	0x000089f0
        /*0a5c*/ 	.word	0x00000006
        /*0a60*/ 	.word	0x00000000
        /*0a64*/ 	.short	0x010a
        /*0a66*/ 	.byte	0x3f
	.zero		1


	//   ....[154]....
        /*0a68*/ 	.word	0x00008a40
        /*0a6c*/ 	.word	0x00000007
        /*0a70*/ 	.word	0x00000000
        /*0a74*/ 	.short	0x010a
        /*0a76*/ 	.byte	0x3f
	.zero		1


	//   ....[155]....
        /*0a78*/ 	.word	0x00008a90
        /*0a7c*/ 	.word	0x00000006
        /*0a80*/ 	.word	0x00000000
        /*0a84*/ 	.short	0x010a
        /*0a86*/ 	.byte	0x3f
	.zero		1


	//   ....[156]....
        /*0a88*/ 	.word	0x00008ae0
        /*0a8c*/ 	.word	0x00000007
        /*0a90*/ 	.word	0x00000000
        /*0a94*/ 	.short	0x010a
        /*0a96*/ 	.byte	0x3f
	.zero		1


	//   ....[157]....
        /*0a98*/ 	.word	0x00008b30
        /*0a9c*/ 	.word	0x00000006
        /*0aa0*/ 	.word	0x00000000
        /*0aa4*/ 	.short	0x010a
        /*0aa6*/ 	.byte	0x3f
	.zero		1


	//   ....[158]....
        /*0aa8*/ 	.word	0x00008b80
        /*0aac*/ 	.word	0x00000007
        /*0ab0*/ 	.word	0x00000000
        /*0ab4*/ 	.short	0x010a
        /*0ab6*/ 	.byte	0x3f
	.zero		1


	//   ....[159]....
        /*0ab8*/ 	.word	0x00008bd0
        /*0abc*/ 	.word	0x00000006
        /*0ac0*/ 	.word	0x00000000
        /*0ac4*/ 	.short	0x010a
        /*0ac6*/ 	.byte	0x3f
	.zero		1


	//   ....[160]....
        /*0ac8*/ 	.word	0x00008c20
        /*0acc*/ 	.word	0x00000007
        /*0ad0*/ 	.word	0x00000000
        /*0ad4*/ 	.short	0x010a
        /*0ad6*/ 	.byte	0x3f
	.zero		1


	//   ....[161]....
        /*0ad8*/ 	.word	0x00008c70
        /*0adc*/ 	.word	0x00000006
        /*0ae0*/ 	.word	0x00000000
        /*0ae4*/ 	.short	0x010a
        /*0ae6*/ 	.byte	0x3f
	.zero		1


	//   ....[162]....
        /*0ae8*/ 	.word	0x00008cc0
        /*0aec*/ 	.word	0x00000007
        /*0af0*/ 	.word	0x00000000
        /*0af4*/ 	.short	0x010a
        /*0af6*/ 	.byte	0x3f
	.zero		1


	//   ....[163]....
        /*0af8*/ 	.word	0x00008d10
        /*0afc*/ 	.word	0x00000006
        /*0b00*/ 	.word	0x00000000
        /*0b04*/ 	.short	0x010a
        /*0b06*/ 	.byte	0x3f
	.zero		1


	//   ....[164]....
        /*0b08*/ 	.word	0x00008d60
        /*0b0c*/ 	.word	0x00000007
        /*0b10*/ 	.word	0x00000000
        /*0b14*/ 	.short	0x010a
        /*0b16*/ 	.byte	0x3f
	.zero		1


	//   ....[165]....
        /*0b18*/ 	.word	0x00008db0
        /*0b1c*/ 	.word	0x00000006
        /*0b20*/ 	.word	0x00000000
        /*0b24*/ 	.short	0x010a
        /*0b26*/ 	.byte	0x3f
	.zero		1


	//   ....[166]....
        /*0b28*/ 	.word	0x00008e00
        /*0b2c*/ 	.word	0x00000007
        /*0b30*/ 	.word	0x00000000
        /*0b34*/ 	.short	0x010a
        /*0b36*/ 	.byte	0x3f
	.zero		1


	//   ....[167]....
        /*0b38*/ 	.word	0x00008e50
        /*0b3c*/ 	.word	0x00000006
        /*0b40*/ 	.word	0x00000000
        /*0b44*/ 	.short	0x010a
        /*0b46*/ 	.byte	0x3f
	.zero		1


	//   ....[168]....
        /*0b48*/ 	.word	0x00008ea0
        /*0b4c*/ 	.word	0x00000007
        /*0b50*/ 	.word	0x00000000
        /*0b54*/ 	.short	0x010a
        /*0b56*/ 	.byte	0x3f
	.zero		1


	//   ....[169]....
        /*0b58*/ 	.word	0x00008ef0
        /*0b5c*/ 	.word	0x00000006
        /*0b60*/ 	.word	0x00000000
        /*0b64*/ 	.short	0x010a
        /*0b66*/ 	.byte	0x3f
	.zero		1


	//----- nvinfo : EIATTR_NUM_MBARRIERS
	.align		4
.L_37:
        /*0b68*/ 	.byte	0x03, 0x38
        /*0b6a*/ 	.short	0x0050


	//----- nvinfo : EIATTR_EXIT_INSTR_OFFSETS
	.align		4
        /*0b6c*/ 	.byte	0x04, 0x1c
        /*0b6e*/ 	.short	(.L_39 - .L_38)


	//   ....[0]....
.L_38:
        /*0b70*/ 	.word	0x00001870


	//   ....[1]....
        /*0b74*/ 	.word	0x000018d0


	//   ....[2]....
        /*0b78*/ 	.word	0x00005e50


	//   ....[3]....
        /*0b7c*/ 	.word	0x00005e80


	//   ....[4]....
        /*0b80*/ 	.word	0x00008130


	//----- nvinfo : EIATTR_MAX_THREADS
	.align		4
.L_39:
        /*0b84*/ 	.byte	0x04, 0x05
        /*0b86*/ 	.short	(.L_41 - .L_40)
.L_40:
        /*0b88*/ 	.word	0x00000180
        /*0b8c*/ 	.word	0x00000001
        /*0b90*/ 	.word	0x00000001


	//----- nvinfo : EIATTR_CRS_STACK_SIZE
	.align		4
.L_41:
        /*0b94*/ 	.byte	0x04, 0x1e
        /*0b96*/ 	.short	(.L_43 - .L_42)
.L_42:
        /*0b98*/ 	.word	0x00000000


	//----- nvinfo : EIATTR_CBANK_PARAM_SIZE
	.align		4
.L_43:
        /*0b9c*/ 	.byte	0x03, 0x19
        /*0b9e*/ 	.short	0x0470


	//----- nvinfo : EIATTR_PARAM_CBANK
	.align		4
        /*0ba0*/ 	.byte	0x04, 0x0a
        /*0ba2*/ 	.short	(.L_45 - .L_44)
	.align		4
.L_44:
        /*0ba4*/ 	.word	index@(.nv.constant0._ZN7cutlass13device_kernelINS_4gemm6kernel13GemmUniversalIN4cute5tupleIJiiiiEEENS1_10collective13CollectiveMmaINS1_34MainloopSm90TmaGmmaWarpSpecializedILi37ENS5_IJNS4_1CILi4EEENSA_ILi1EEESC_EEENS1_32KernelTmaWarpSpecializedPingpongEEENS5_IJNSA_ILi64EEENSA_ILi128EEENSA_ILi32EEEEEEaNS5_IJlSC_lEEEaSK_NS4_8TiledMMAINS4_8MMA_AtomIJNS4_4SM904GMMA27MMA_64x128x32_S32S8S8_SS_TNEEEENS4_6LayoutINS5_IJSC_SC_SC_EEENS5_IJNSA_ILi0EEEST_ST_EEEEENS5_IJNS4_10UnderscoreESW_SW_EEEEENS4_13SM90_TMA_LOADENS4_14ComposedLayoutINS4_7SwizzleILi1ELi4ELi3EEENS4_18smem_ptr_flag_bitsILi8EEENSR_INS5_IJNSA_ILi8EEESI_EEENS5_IJSI_SC_EEEEEEEvNS4_8identityENS4_23SM90_TMA_LOAD_MULTICASTES19_vS1A_EENS_8epilogue10collective6detail29Sm90TmaWarpSpecializedAdapterINS1E_15DefaultEpilogueIaSK_SK_NS1D_6thread17LinearCombinationIaLi1EiiLNS1I_9ScaleType4KindE0ELNS_15FloatRoundStyleE2EaEENS1_15EpilogueDefaultEEEEEvvEEEEvNT_6ParamsE)
        /*0ba8*/ 	.short	0x0210
        /*0baa*/ 	.short	0x0470


	//----- nvinfo : EIATTR_SW_WAR
	.align		4
.L_45:
        /*0bac*/ 	.byte	0x04, 0x36
        /*0bae*/ 	.short	(.L_47 - .L_46)
.L_46:
        /*0bb0*/ 	.word	0x00000008
.L_47:


//--------------------- .nv.callgraph             --------------------------
	.section	.nv.callgraph,"",@"SHT_CUDA_CALLGRAPH"
	.align	4
	.sectionentsize	8
	.align		4
        /*0000*/ 	.word	0x00000000
	.align		4
        /*0004*/ 	.word	0xffffffff
	.align		4
        /*0008*/ 	.word	index@(_ZN7cutlass13device_kernelINS_4gemm6kernel13GemmUniversalIN4cute5tupleIJiiiiEEENS1_10collective13CollectiveMmaINS1_34MainloopSm90TmaGmmaWarpSpecializedILi37ENS5_IJNS4_1CILi4EEENSA_ILi1EEESC_EEENS1_32KernelTmaWarpSpecializedPingpongEEENS5_IJNSA_ILi64EEENSA_ILi128EEENSA_ILi32EEEEEEaNS5_IJlSC_lEEEaSK_NS4_8TiledMMAINS4_8MMA_AtomIJNS4_4SM904GMMA27MMA_64x128x32_S32S8S8_SS_TNEEEENS4_6LayoutINS5_IJSC_SC_SC_EEENS5_IJNSA_ILi0EEEST_ST_EEEEENS5_IJNS4_10UnderscoreESW_SW_EEEEENS4_13SM90_TMA_LOADENS4_14ComposedLayoutINS4_7SwizzleILi1ELi4ELi3EEENS4_18smem_ptr_flag_bitsILi8EEENSR_INS5_IJNSA_ILi8EEESI_EEENS5_IJSI_SC_EEEEEEEvNS4_8identityENS4_23SM90_TMA_LOAD_MULTICASTES19_vS1A_EENS_8epilogue10collective6detail29Sm90TmaWarpSpecializedAdapterINS1E_15DefaultEpilogueIaSK_SK_NS1D_6thread17LinearCombinationIaLi1EiiLNS1I_9ScaleType4KindE0ELNS_15FloatRoundStyleE2EaEENS1_15EpilogueDefaultEEEEEvvEEEEvNT_6ParamsE)
	.align		4
        /*000c*/ 	.word	index@(__assertfail)
	.align		4
        /*0010*/ 	.word	0x00000000
	.align		4
        /*0014*/ 	.word	0xfffffffe
	.align		4
        /*0018*/ 	.word	0x00000000
	.align		4
        /*001c*/ 	.word	0xfffffffd
	.align		4
        /*0020*/ 	.word	0x00000000
	.align		4
        /*0024*/ 	.word	0xfffffffc


//--------------------- .nv.constant4             --------------------------
	.section	.nv.constant4,"a",@progbits
	.align	8
	.align		8
.nv.constant4:
        /*0000*/ 	.dword	__assertfail
	.align		8
        /*0008*/ 	.dword	__unnamed_1
	.align		8
        /*0010*/ 	.dword	_ZN40_INTERNAL_f2128758_4_k_cu_9c557dc3_219434cuda3std3__45__cpo5beginE
	.align		8
        /*0018*/ 	.dword	_ZN40_INTERNAL_f2128758_4_k_cu_9c557dc3_219434cuda3std3__45__cpo3endE
	.align		8
        /*0020*/ 	.dword	_ZN40_INTERNAL_f2128758_4_k_cu_9c557dc3_219434cuda3std3__45__cpo6cbeginE
	.align		8
        /*0028*/ 	.dword	_ZN40_INTERNAL_f2128758_4_k_cu_9c557dc3_219434cuda3std3__45__cpo4cendE
	.align		8
        /*0030*/ 	.dword	_ZN40_INTERNAL_f2128758_4_k_cu_9c557dc3_219434cuda3std3__442_GLOBAL__N__f2128758_4_k_cu_9c557dc3_219436ignoreE
	.align		8
        /*0038*/ 	.dword	_ZN40_INTERNAL_f2128758_4_k_cu_9c557dc3_219434cuda3std3__419piecewise_constructE
	.align		8
        /*0040*/ 	.dword	_ZN40_INTERNAL_f2128758_4_k_cu_9c557dc3_219434cuda3std3__48in_placeE
	.align		8
        /*0048*/ 	.dword	_ZN40_INTERNAL_f2128758_4_k_cu_9c557dc3_219434cuda3std6ranges3__45__cpo4swapE
	.align		8
        /*0050*/ 	.dword	_ZN40_INTERNAL_f2128758_4_k_cu_9c557dc3_219434cuda3std6ranges3__45__cpo9iter_moveE
	.align		8
        /*0058*/ 	.dword	_ZN40_INTERNAL_f2128758_4_k_cu_9c557dc3_219434cute7productE
	.align		8
        /*0060*/ 	.dword	_ZN40_INTERNAL_f2128758_4_k_cu_9c557dc3_219434cute1_E
	.align		8
        /*0068*/ 	.dword	$str$22
	.align		8
        /*0070*/ 	.dword	$str$23


//--------------------- .text._ZN7cutlass13device_kernelINS_4gemm6kernel13GemmUniversalIN4cute5tupleIJiiiiEEENS1_10collective13CollectiveMmaINS1_34MainloopSm90TmaGmmaWarpSpecializedILi37ENS5_IJNS4_1CILi4EEENSA_ILi1EEESC_EEENS1_32KernelTmaWarpSpecializedPingpongEEENS5_IJNSA_ILi64EEENSA_ILi128EEENSA_ILi32EEEEEEaNS5_IJlSC_lEEEaSK_NS4_8TiledMMAINS4_8MMA_AtomIJNS4_4SM904GMMA27MMA_64x128x32_S32S8S8_SS_TNEEEENS4_6LayoutINS5_IJSC_SC_SC_EEENS5_IJNSA_ILi0EEEST_ST_EEEEENS5_IJNS4_10UnderscoreESW_SW_EEEEENS4_13SM90_TMA_LOADENS4_14ComposedLayoutINS4_7SwizzleILi1ELi4ELi3EEENS4_18smem_ptr_flag_bitsILi8EEENSR_INS5_IJNSA_ILi8EEESI_EEENS5_IJSI_SC_EEEEEEEvNS4_8identityENS4_23SM90_TMA_LOAD_MULTICASTES19_vS1A_EENS_8epilogue10collective6detail29Sm90TmaWarpSpecializedAdapterINS1E_15DefaultEpilogueIaSK_SK_NS1D_6thread17LinearCombinationIaLi1EiiLNS1I_9ScaleType4KindE0ELNS_15FloatRoundStyleE2EaEENS1_15EpilogueDefaultEEEEEvvEEEEvNT_6ParamsE --------------------------
	.section	.text._ZN7cutlass13device_kernelINS_4gemm6kernel13GemmUniversalIN4cute5tupleIJiiiiEEENS1_10collective13CollectiveMmaINS1_34MainloopSm90TmaGmmaWarpSpecializedILi37ENS5_IJNS4_1CILi4EEENSA_ILi1EEESC_EEENS1_32KernelTmaWarpSpecializedPingpongEEENS5_IJNSA_ILi64EEENSA_ILi128EEENSA_ILi32EEEEEEaNS5_IJlSC_lEEEaSK_NS4_8TiledMMAINS4_8MMA_AtomIJNS4_4SM904GMMA27MMA_64x128x32_S32S8S8_SS_TNEEEENS4_6LayoutINS5_IJSC_SC_SC_EEENS5_IJNSA_ILi0EEEST_ST_EEEEENS5_IJNS4_10UnderscoreESW_SW_EEEEENS4_13SM90_TMA_LOADENS4_14ComposedLayoutINS4_7SwizzleILi1ELi4ELi3EEENS4_18smem_ptr_flag_bitsILi8EEENSR_INS5_IJNSA_ILi8EEESI_EEENS5_IJSI_SC_EEEEEEEvNS4_8identityENS4_23SM90_TMA_LOAD_MULTICASTES19_vS1A_EENS_8epilogue10collective6detail29Sm90TmaWarpSpecializedAdapterINS1E_15DefaultEpilogueIaSK_SK_NS1D_6thread17LinearCombinationIaLi1EiiLNS1I_9ScaleType4KindE0ELNS_15FloatRoundStyleE2EaEENS1_15EpilogueDefaultEEEEEvvEEEEvNT_6ParamsE,"ax",@progbits
	.align	128
.text._ZN7cutlass13device_kernelINS_4gemm6kernel13GemmUniversalIN4cute5tupleIJiiiiEEENS1_10collective13CollectiveMmaINS1_34MainloopSm90TmaGmmaWarpSpecializedILi37ENS5_IJNS4_1CILi4EEENSA_ILi1EEESC_EEENS1_32KernelTmaWarpSpecializedPingpongEEENS5_IJNSA_ILi64EEENSA_ILi128EEENSA_ILi32EEEEEEaNS5_IJlSC_lEEEaSK_NS4_8TiledMMAINS4_8MMA_AtomIJNS4_4SM904GMMA27MMA_64x128x32_S32S8S8_SS_TNEEEENS4_6LayoutINS5_IJSC_SC_SC_EEENS5_IJNSA_ILi0EEEST_ST_EEEEENS5_IJNS4_10UnderscoreESW_SW_EEEEENS4_13SM90_TMA_LOADENS4_14ComposedLayoutINS4_7SwizzleILi1ELi4ELi3EEENS4_18smem_ptr_flag_bitsILi8EEENSR_INS5_IJNSA_ILi8EEESI_EEENS5_IJSI_SC_EEEEEEEvNS4_8identityENS4_23SM90_TMA_LOAD_MULTICASTES19_vS1A_EENS_8epilogue10collective6detail29Sm90TmaWarpSpecializedAdapterINS1E_15DefaultEpilogueIaSK_SK_NS1D_6thread17LinearCombinationIaLi1EiiLNS1I_9ScaleType4KindE0ELNS_15FloatRoundStyleE2EaEENS1_15EpilogueDefaultEEEEEvvEEEEvNT_6ParamsE:
        .type           _ZN7cutlass13device_kernelINS_4gemm6kernel13GemmUniversalIN4cute5tupleIJiiiiEEENS1_10collective13CollectiveMmaINS1_34MainloopSm90TmaGmmaWarpSpecializedILi37ENS5_IJNS4_1CILi4EEENSA_ILi1EEESC_EEENS1_32KernelTmaWarpSpecializedPingpongEEENS5_IJNSA_ILi64EEENSA_ILi128EEENSA_ILi32EEEEEEaNS5_IJlSC_lEEEaSK_NS4_8TiledMMAINS4_8MMA_AtomIJNS4_4SM904GMMA27MMA_64x128x32_S32S8S8_SS_TNEEEENS4_6LayoutINS5_IJSC_SC_SC_EEENS5_IJNSA_ILi0EEEST_ST_EEEEENS5_IJNS4_10UnderscoreESW_SW_EEEEENS4_13SM90_TMA_LOADENS4_14ComposedLayoutINS4_7SwizzleILi1ELi4ELi3EEENS4_18smem_ptr_flag_bitsILi8EEENSR_INS5_IJNSA_ILi8EEESI_EEENS5_IJSI_SC_EEEEEEEvNS4_8identityENS4_23SM90_TMA_LOAD_MULTICASTES19_vS1A_EENS_8epilogue10collective6detail29Sm90TmaWarpSpecializedAdapterINS1E_15DefaultEpilogueIaSK_SK_NS1D_6thread17LinearCombinationIaLi1EiiLNS1I_9ScaleType4KindE0ELNS_15FloatRoundStyleE2EaEENS1_15EpilogueDefaultEEEEEvvEEEEvNT_6ParamsE,@function
        .size           _ZN7cutlass13device_kernelINS_4gemm6kernel13GemmUniversalIN4cute5tupleIJiiiiEEENS1_10collective13CollectiveMmaINS1_34MainloopSm90TmaGmmaWarpSpecializedILi37ENS5_IJNS4_1CILi4EEENSA_ILi1EEESC_EEENS1_32KernelTmaWarpSpecializedPingpongEEENS5_IJNSA_ILi64EEENSA_ILi128EEENSA_ILi32EEEEEEaNS5_IJlSC_lEEEaSK_NS4_8TiledMMAINS4_8MMA_AtomIJNS4_4SM904GMMA27MMA_64x128x32_S32S8S8_SS_TNEEEENS4_6LayoutINS5_IJSC_SC_SC_EEENS5_IJNSA_ILi0EEEST_ST_EEEEENS5_IJNS4_10UnderscoreESW_SW_EEEEENS4_13SM90_TMA_LOADENS4_14ComposedLayoutINS4_7SwizzleILi1ELi4ELi3EEENS4_18smem_ptr_flag_bitsILi8EEENSR_INS5_IJNSA_ILi8EEESI_EEENS5_IJSI_SC_EEEEEEEvNS4_8identityENS4_23SM90_TMA_LOAD_MULTICASTES19_vS1A_EENS_8epilogue10collective6detail29Sm90TmaWarpSpecializedAdapterINS1E_15DefaultEpilogueIaSK_SK_NS1D_6thread17LinearCombinationIaLi1EiiLNS1I_9ScaleType4KindE0ELNS_15FloatRoundStyleE2EaEENS1_15EpilogueDefaultEEEEEvvEEEEvNT_6ParamsE,(.L_x_274 - _ZN7cutlass13device_kernelINS_4gemm6kernel13GemmUniversalIN4cute5tupleIJiiiiEEENS1_10collective13CollectiveMmaINS1_34MainloopSm90TmaGmmaWarpSpecializedILi37ENS5_IJNS4_1CILi4EEENSA_ILi1EEESC_EEENS1_32KernelTmaWarpSpecializedPingpongEEENS5_IJNSA_ILi64EEENSA_ILi128EEENSA_ILi32EEEEEEaNS5_IJlSC_lEEEaSK_NS4_8TiledMMAINS4_8MMA_AtomIJNS4_4SM904GMMA27MMA_64x128x32_S32S8S8_SS_TNEEEENS4_6LayoutINS5_IJSC_SC_SC_EEENS5_IJNSA_ILi0EEEST_ST_EEEEENS5_IJNS4_10UnderscoreESW_SW_EEEEENS4_13SM90_TMA_LOADENS4_14ComposedLayoutINS4_7SwizzleILi1ELi4ELi3EEENS4_18smem_ptr_flag_bitsILi8EEENSR_INS5_IJNSA_ILi8EEESI_EEENS5_IJSI_SC_EEEEEEEvNS4_8identityENS4_23SM90_TMA_LOAD_MULTICASTES19_vS1A_EENS_8epilogue10collective6detail29Sm90TmaWarpSpecializedAdapterINS1E_15DefaultEpilogueIaSK_SK_NS1D_6thread17LinearCombinationIaLi1EiiLNS1I_9ScaleType4KindE0ELNS_15FloatRoundStyleE2EaEENS1_15EpilogueDefaultEEEEEvvEEEEvNT_6ParamsE)
        .other          _ZN7cutlass13device_kernelINS_4gemm6kernel13GemmUniversalIN4cute5tupleIJiiiiEEENS1_10collective13CollectiveMmaINS1_34MainloopSm90TmaGmmaWarpSpecializedILi37ENS5_IJNS4_1CILi4EEENSA_ILi1EEESC_EEENS1_32KernelTmaWarpSpecializedPingpongEEENS5_IJNSA_ILi64EEENSA_ILi128EEENSA_ILi32EEEEEEaNS5_IJlSC_lEEEaSK_NS4_8TiledMMAINS4_8MMA_AtomIJNS4_4SM904GMMA27MMA_64x128x32_S32S8S8_SS_TNEEEENS4_6LayoutINS5_IJSC_SC_SC_EEENS5_IJNSA_ILi0EEEST_ST_EEEEENS5_IJNS4_10UnderscoreESW_SW_EEEEENS4_13SM90_TMA_LOADENS4_14ComposedLayoutINS4_7SwizzleILi1ELi4ELi3EEENS4_18smem_ptr_flag_bitsILi8EEENSR_INS5_IJNSA_ILi8EEESI_EEENS5_IJSI_SC_EEEEEEEvNS4_8identityENS4_23SM90_TMA_LOAD_MULTICASTES19_vS1A_EENS_8epilogue10collective6detail29Sm90TmaWarpSpecializedAdapterINS1E_15DefaultEpilogueIaSK_SK_NS1D_6thread17LinearCombinationIaLi1EiiLNS1I_9ScaleType4KindE0ELNS_15FloatRoundStyleE2EaEENS1_15EpilogueDefaultEEEEEvvEEEEvNT_6ParamsE,@"STO_CUDA_ENTRY STV_DEFAULT"
_ZN7cutlass13device_kernelINS_4gemm6kernel13GemmUniversalIN4cute5tupleIJiiiiEEENS1_10collective13CollectiveMmaINS1_34MainloopSm90TmaGmmaWarpSpecializedILi37ENS5_IJNS4_1CILi4EEENSA_ILi1EEESC_EEENS1_32KernelTmaWarpSpecializedPingpongEEENS5_IJNSA_ILi64EEENSA_ILi128EEENSA_ILi32EEEEEEaNS5_IJlSC_lEEEaSK_NS4_8TiledMMAINS4_8MMA_AtomIJNS4_4SM904GMMA27MMA_64x128x32_S32S8S8_SS_TNEEEENS4_6LayoutINS5_IJSC_SC_SC_EEENS5_IJNSA_ILi0EEEST_ST_EEEEENS5_IJNS4_10UnderscoreESW_SW_EEEEENS4_13SM90_TMA_LOADENS4_14ComposedLayoutINS4_7SwizzleILi1ELi4ELi3EEENS4_18smem_ptr_flag_bitsILi8EEENSR_INS5_IJNSA_ILi8EEESI_EEENS5_IJSI_SC_EEEEEEEvNS4_8identityENS4_23SM90_TMA_LOAD_MULTICASTES19_vS1A_EENS_8epilogue10collective6detail29Sm90TmaWarpSpecializedAdapterINS1E_15DefaultEpilogueIaSK_SK_NS1D_6thread17LinearCombinationIaLi1EiiLNS1I_9ScaleType4KindE0ELNS_15FloatRoundStyleE2EaEENS1_15EpilogueDefaultEEEEEvvEEEEvNT_6ParamsE:
[----:B------:R-:W0:Y:S02]  /*0000*/  LDC R1, c[0x0][0x28] ;  /* 0x00000a00ff017b82 */ /* 0x000e240000000800 */
[----:B0-----:R-:W-:Y:S01]  /*0010*/  VIADD R1, R1, 0xfffffff8 ;  /* 0xfffffff801017836 */ /* 0x001fe20000000000 */
[----:B------:R-:W0:Y:S01]  /*0020*/  S2R R5, SR_TID.X ;  /* 0x0000000000057919 */ /* 0x000e220000002100 */
[----:B------:R-:W-:Y:S01]  /*0030*/  ELECT P0, URZ, PT ;  /* 0x00000000003f782f */ /* 0x000fe20003800000 */
[----:B------:R-:W-:Y:S01]  /*0040*/  BSSY B0, `(.L_x_0) ;  /* 0x000000f000007945 */ /* 0x000fe20003800000 */
[--C-:B0-----:R-:W-:Y:S02]  /*0050*/  SHF.R.U32.HI R0, RZ, 0x5, R5.reuse ;  /* 0x00000005ff007819 */ /* 0x101fe40000011605 */
[----:B------:R-:W-:-:S03]  /*0060*/  SHF.R.U32.HI R7, RZ, 0x7, R5 ;  /* 0x00000007ff077819 */ /* 0x000fc60000011605 */
[----:B------:R-:W0:Y:S04]  /*0070*/  SHFL.IDX PT, R2, R0, RZ, 0x1f ;  /* 0x00001fff00027589 */ /* 0x000e2800000e0000 */
[----:B------:R1:W2:Y:S01]  /*0080*/  SHFL.IDX PT, R10, R7, RZ, 0x1f ;  /* 0x00001fff070a7589 */ /* 0x0002a200000e0000 */
[----:B0-----:R-:W-:-:S13]  /*0090*/  ISETP.NE.OR P0, PT, R2, RZ, !P0 ;  /* 0x000000ff0200720c */ /* 0x001fda0004705670 */
[----:B-12---:R-:W-:Y:S05]  /*00a0*/  @P0 BRA `(.L_x_1) ;  /* 0x0000000000200947 */ /* 0x006fea0003800000 */
[----:B------:R-:W-:Y:S02]  /*00b0*/  ULDC.64 UR4, c[0x0][0x198] ;  /* 0x0000660000047ab9 */ /* 0x000fe40000000a00 */
[----:B------:R-:W-:Y:S02]  /*00c0*/  UIADD3 UR6, UP0, UR4, 0xf0, URZ ;  /* 0x000000f004067890 */ /* 0x000fe4000ff1e03f */
[----:B------:R-:W-:Y:S02]  /*00d0*/  UIADD3 UR4, UP1, UR4, 0x1f0, URZ ;  /* 0x000001f004047890 */ /* 0x000fe4000ff3e03f */
[----:B------:R-:W-:Y:S02]  /*00e0*/  UIADD3.X UR7, URZ, UR5, URZ, UP0, !UPT ;  /* 0x000000053f077290 */ /* 0x000fe400087fe43f */
[----:B------:R-:W-:-:S07]  /*00f0*/  UIADD3.X UR5, URZ, UR5, URZ, UP1, !UPT ;  /* 0x000000053f057290 */ /* 0x000fce0008ffe43f */
[----:B------:R0:W-:Y:S02]  /*0100*/  UTMACCTL.PF [UR6] ;  /* 0x00000000060079b9 */ /* 0x0001e40008040000 */
[----:B------:R0:W-:Y:S02]  /*0110*/  UTMACCTL.PF [UR4] ;  /* 0x00000000040079b9 */ /* 0x0001e40008040000 */
[----:B0-----:R-:W-:Y:S01]  /*0120*/  NOP ;  /* 0x0000000000007918 */ /* 0x001fe20000000000 */
.L_x_1:
[----:B------:R-:W-:Y:S05]  /*0130*/  BSYNC B0 ;  /* 0x0000000000007941 */ /* 0x000fea0003800000 */
.L_x_0:
[----:B------:R-:W0:Y:S02]  /*0140*/  SHFL.IDX PT, R8, R0, RZ, 0x1f ;  /* 0x00001fff00087589 */ /* 0x000e2400000e0000 */
[----:B0-----:R-:W-:-:S13]  /*0150*/  ISETP.NE.AND P0, PT, R8, RZ, PT ;  /* 0x000000ff0800720c */ /* 0x001fda0003f05270 */
[----:B------:R-:W-:Y:S05]  /*0160*/  @P0 BRA `(.L_x_2) ;  /* 0x00000004006c0947 */ /* 0x000fea0003800000 */
[----:B------:R-:W-:Y:S01]  /*0170*/  ELECT P0, URZ, PT ;  /* 0x00000000003f782f */ /* 0x000fe20003800000 */
[----:B------:R-:W-:-:S12]  /*0180*/  BSSY B0, `(.L_x_2) ;  /* 0x0000059000007945 */ /* 0x000fd80003800000 */
[----:B------:R-:W-:Y:S05]  /*0190*/  @!P0 BRA `(.L_x_3) ;  /* 0x00000004005c8947 */ /* 0x000fea0003800000 */
[----:B------:R-:W0:Y:S01]  /*01a0*/  S2UR UR8, SR_CgaCtaId ;  /* 0x00000000000879c3 */ /* 0x000e220000008800 */
[----:B------:R-:W-:Y:S01]  /*01b0*/  UMOV UR4, 0x400 ;  /* 0x0000040000047882 */ /* 0x000fe20000000000 */
[----:B------:R-:W-:Y:S01]  /*01c0*/  UMOV UR5, 0x1 ;  /* 0x0000000100057882 */ /* 0x000fe20000000000 */
[----:B------:R-:W-:Y:S02]  /*01d0*/  UMOV UR6, 0x4 ;  /* 0x0000000400067882 */ /* 0x000fe40000000000 */
[----:B------:R-:W-:-:S04]  /*01e0*/  UIADD3 UR6, -UR6, 0x100000, URZ ;  /* 0x0010000006067890 */ /* 0x000fc8000fffe13f */
[----:B------:R-:W-:Y:S02]  /*01f0*/  USHF.L.U32 UR7, UR6, 0xb, URZ ;  /* 0x0000000b06077899 */ /* 0x000fe4000800063f */
[----:B------:R-:W-:Y:S02]  /*0200*/  USHF.L.U32 UR6, UR6, 0x1, URZ ;  /* 0x0000000106067899 */ /* 0x000fe4000800063f */
[----:B0-----:R-:W-:Y:S02]  /*0210*/  ULEA UR8, UR8, UR4, 0x18 ;  /* 0x0000000408087291 */ /* 0x001fe4000f8ec03f */
[----:B------:R-:W-:-:S04]  /*0220*/  UIADD3 UR4, -UR5, 0x100000, URZ ;  /* 0x0010000005047890 */ /* 0x000fc8000fffe13f */
[----:B------:R-:W-:Y:S02]  /*0230*/  USHF.L.U32 UR5, UR4, 0xb, URZ ;  /* 0x0000000b04057899 */ /* 0x000fe4000800063f */
[----:B------:R-:W-:Y:S01]  /*0240*/  USHF.L.U32 UR4, UR4, 0x1, URZ ;  /* 0x0000000104047899 */ /* 0x000fe2000800063f */
[----:B------:R-:W0:Y:S11]  /*0250*/  FENCE.VIEW.ASYNC.S ;  /* 0x00000000000073c6 */ /* 0x000e360000000000 */
[----:B0-----:R0:W1:Y:S01]  /*0260*/  SYNCS.EXCH.64 URZ, [UR8], UR4 ;  /* 0x00000004083f75b2 */ /* 0x0010620008000100 */
[----:B------:R0:W2:Y:S01]  /*0270*/  SYNCS.EXCH.64 URZ, [UR8+0x128], UR6 ;  /* 0x00012806083f75b2 */ /* 0x0000a20008000100 */
[----:B------:R0:W3:Y:S01]  /*0280*/  SYNCS.EXCH.64 URZ, [UR8+0x8], UR4 ;  /* 0x00000804083f75b2 */ /* 0x0000e20008000100 */
[----:B------:R0:W4:Y:S01]  /*0290*/  SYNCS.EXCH.64 URZ, [UR8+0x130], UR6 ;  /* 0x00013006083f75b2 */ /* 0x0001220008000100 */
[----:B------:R0:W0:Y:S01]  /*02a0*/  SYNCS.EXCH.64 URZ, [UR8+0x10], UR4 ;  /* 0x00001004083f75b2 */ /* 0x0000220008000100 */
        /* <DEDUP_REMOVED lines=69> */
[----:B-1234-:R-:W-:Y:S01]  /*0700*/  NOP ;  /* 0x0000000000007918 */ /* 0x01efe20000000000 */
.L_x_3:
[----:B0-----:R-:W-:Y:S05]  /*0710*/  BSYNC B0 ;  /* 0x0000000000007941 */ /* 0x001fea0003800000 */
.L_x_2:
[----:B------:R-:W-:Y:S01]  /*0720*/  SHF.R.S32.HI R4, RZ, 0x1f, R5 ;  /* 0x0000001fff047819 */ /* 0x000fe20000011405 */
[----:B------:R-:W0:Y:S01]  /*0730*/  SHFL.IDX PT, R6, R0, RZ, 0x1f ;  /* 0x00001fff00067589 */ /* 0x000e2200000e0000 */
[----:B------:R-:W1:Y:S01]  /*0740*/  S2UR UR12, SR_CTAID.X ;  /* 0x00000000000c79c3 */ /* 0x000e620000002500 */
[----:B------:R-:W-:Y:S02]  /*0750*/  ELECT P0, URZ, PT ;  /* 0x00000000003f782f */ /* 0x000fe40003800000 */
[----:B------:R-:W-:Y:S01]  /*0760*/  LEA.HI R4, R4, R5, RZ, 0x7 ;  /* 0x0000000504047211 */ /* 0x000fe200078f38ff */
[----:B------:R1:W2:Y:S01]  /*0770*/  SHFL.IDX PT, R13, R0, RZ, 0x1f ;  /* 0x00001fff000d7589 */ /* 0x0002a200000e0000 */
[----:B------:R-:W-:Y:S01]  /*0780*/  ELECT P1, URZ, PT ;  /* 0x00000000003f782f */ /* 0x000fe20003820000 */
[----:B------:R-:W-:Y:S01]  /*0790*/  NOP ;  /* 0x0000000000007918 */ /* 0x000fe20000000000 */
[----:B------:R-:W-:Y:S01]  /*07a0*/  LOP3.LUT R4, R4, 0xffffff80, RZ, 0xc0, !PT ;  /* 0xffffff8004047812 */ /* 0x000fe200078ec0ff */
[----:B------:R-:W-:Y:S01]  /*07b0*/  ULDC UR4, c[0x0][0x150] ;  /* 0x0000540000047ab9 */ /* 0x000fe20000000800 */
[----:B------:R-:W3:Y:S01]  /*07c0*/  LDC R14, c[0x0][0x140] ;  /* 0x00005000ff0e7b82 */ /* 0x000ee20000000800 */
[----:B------:R-:W-:Y:S01]  /*07d0*/  ULDC UR5, c[0x0][0x154] ;  /* 0x0000550000057ab9 */ /* 0x000fe20000000800 */
[----:B------:R-:W4:Y:S01]  /*07e0*/  SHFL.IDX PT, R16, R7, RZ, 0x1f ;  /* 0x00001fff07107589 */ /* 0x000f2200000e0000 */
[----:B------:R-:W-:Y:S01]  /*07f0*/  IMAD.IADD R4, R5, 0x1, -R4 ;  /* 0x0000000105047824 */ /* 0x000fe200078e0a04 */
[----:B------:R-:W-:Y:S01]  /*0800*/  UMOV UR11, 0x80 ;  /* 0x00000080000b7882 */ /* 0x000fe20000000000 */
[----:B------:R-:W-:Y:S01]  /*0810*/  NOP ;  /* 0x0000000000007918 */ /* 0x000fe20000000000 */
[C---:B------:R-:W-:Y:S01]  /*0820*/  VIADD R33, R10.reuse, 0xffffffff ;  /* 0xffffffff0a217836 */ /* 0x040fe20000000000 */
[----:B------:R-:W-:Y:S01]  /*0830*/  ISETP.NE.AND P3, PT, R10, RZ, PT ;  /* 0x000000ff0a00720c */ /* 0x000fe20003f65270 */
[----:B------:R-:W5:Y:S01]  /*0840*/  LDC R15, c[0x0][0x144] ;  /* 0x00005100ff0f7b82 */ /* 0x000f620000000800 */
[----:B------:R-:W-:Y:S01]  /*0850*/  SHF.R.S32.HI R3, RZ, 0x1f, R4 ;  /* 0x0000001fff037819 */ /* 0x000fe20000011404 */
[----:B------:R-:W-:Y:S01]  /*0860*/  IMAD.MOV.U32 R89, RZ, RZ, 0x1 ;  /* 0x00000001ff597424 */ /* 0x000fe200078e00ff */
[----:B------:R-:W-:-:S02]  /*0870*/  ISETP.GE.U32.AND P6, PT, R33, 0x2, PT ;  /* 0x000000022100780c */ /* 0x000fc40003fc6070 */
[----:B------:R-:W-:Y:S02]  /*0880*/  LEA.HI R9, R3, R4, RZ, 0x3 ;  /* 0x0000000403097211 */ /* 0x000fe400078f18ff */
[----:B0-----:R-:W-:Y:S01]  /*0890*/  ISETP.NE.OR P0, PT, R6, RZ, !P0 ;  /* 0x000000ff0600720c */ /* 0x001fe20004705670 */
[----:B------:R-:W0:Y:S01]  /*08a0*/  LDC R21, c[0x0][0x148] ;  /* 0x00005200ff157b82 */ /* 0x000e220000000800 */
[----:B------:R-:W4:Y:S01]  /*08b0*/  S2R R6, SR_CTAID.Y ;  /* 0x0000000000067919 */ /* 0x000f220000002600 */
[--C-:B------:R-:W-:Y:S02]  /*08c0*/  SHF.R.S32.HI R11, RZ, 0x3, R9.reuse ;  /* 0x00000003ff0b7819 */ /* 0x100fe40000011409 */
[----:B------:R-:W-:Y:S02]  /*08d0*/  SHF.R.S32.HI R12, RZ, 0x1f, R9 ;  /* 0x0000001fff0c7819 */ /* 0x000fe40000011409 */
[----:B-1----:R-:W-:Y:S02]  /*08e0*/  I2FP.F32.U32 R0, UR12 ;  /* 0x0000000c00007c45 */ /* 0x002fe40008201000 */
[----:B------:R-:W-:-:S02]  /*08f0*/  SHF.R.S32.HI R9, RZ, 0x1f, R8 ;  /* 0x0000001fff097819 */ /* 0x000fc40000011408 */
[----:B------:R-:W-:Y:S01]  /*0900*/  LEA.HI R12, R12, R11, RZ, 0x2 ;  /* 0x0000000b0c0c7211 */ /* 0x000fe200078f10ff */
[----:B------:R-:W-:Y:S01]  /*0910*/  FMUL R0, R0, UR4 ;  /* 0x0000000400007c20 */ /* 0x000fe20008400000 */
[----:B------:R-:W-:Y:S01]  /*0920*/  LEA.HI R9, R9, R8, RZ, 0x2 ;  /* 0x0000000809097211 */ /* 0x000fe200078f10ff */
[----:B------:R-:W-:Y:S01]  /*0930*/  VOTEU.ALL UP2, P0 ;  /* 0x00000000003f7886 */ /* 0x000fe20000040000 */
[----:B--2---:R-:W-:Y:S01]  /*0940*/  ISETP.NE.OR P1, PT, R13, RZ, !P1 ;  /* 0x000000ff0d00720c */ /* 0x004fe20004f25670 */
[----:B------:R-:W-:Y:S01]  /*0950*/  UMOV UR4, 0x20 ;  /* 0x0000002000047882 */ /* 0x000fe20000000000 */
[----:B------:R-:W-:Y:S01]  /*0960*/  LOP3.LUT R13, R9, 0x3ffffffc, RZ, 0xc0, !PT ;  /* 0x3ffffffc090d7812 */ /* 0x000fe200078ec0ff */
[----:B------:R-:W1:Y:S01]  /*0970*/  F2I.U32.TRUNC.NTZ R0, R0 ;  /* 0x0000000000007305 */ /* 0x000e62000020f000 */
[----:B------:R-:W-:Y:S01]  /*0980*/  LOP3.LUT R12, R12, 0xfffffffc, RZ, 0xc0, !PT ;  /* 0xfffffffc0c0c7812 */ /* 0x000fe200078ec0ff */
[----:B------:R-:W2:Y:S01]  /*0990*/  @!UP2 S2UR UR7, SR_CgaCtaId ;  /* 0x000000000007a9c3 */ /* 0x000ea20000008800 */
[----:B------:R-:W-:Y:S01]  /*09a0*/  SHF.R.S32.HI R9, RZ, 0x1f, R2 ;  /* 0x0000001fff097819 */ /* 0x000fe20000011402 */
[----:B------:R-:W-:Y:S01]  /*09b0*/  IMAD.IADD R13, R8, 0x1, -R13 ;  /* 0x00000001080d7824 */ /* 0x000fe200078e0a0d */
[----:B---3--:R-:W-:Y:S01]  /*09c0*/  ISETP.EQ.U32.AND P2, PT, R14, 0x1, PT ;  /* 0x000000010e00780c */ /* 0x008fe20003f42070 */
[----:B------:R-:W-:Y:S01]  /*09d0*/  IMAD.IADD R12, R11, 0x1, -R12 ;  /* 0x000000010b0c7824 */ /* 0x000fe200078e0a0c */
[----:B------:R-:W-:Y:S01]  /*09e0*/  LEA.HI R9, R9, R2, RZ, 0x2 ;  /* 0x0000000209097211 */ /* 0x000fe200078f10ff */
[----:B------:R-:W-:Y:S01]  /*09f0*/  @!UP2 UMOV UR6, 0x400 ;  /* 0x000004000006a882 */ /* 0x000fe20000000000 */
[----:B------:R-:W-:Y:S01]  /*0a00*/  VOTEU.ALL UP0, P0 ;  /* 0x00000000003f7886 */ /* 0x000fe20000000000 */
[----:B------:R-:W-:Y:S01]  /*0a10*/  IMAD R12, R13, 0x4, R12 ;  /* 0x000000040d0c7824 */ /* 0x000fe200078e020c */
[----:B------:R-:W-:Y:S01]  /*0a20*/  LOP3.LUT R9, R9, 0xfffffffc, RZ, 0xc0, !PT ;  /* 0xfffffffc09097812 */ /* 0x000fe200078ec0ff */
[----:B------:R-:W-:Y:S01]  /*0a30*/  VOTEU.ALL UP3, P1 ;  /* 0x00000000003f7886 */ /* 0x000fe20000860000 */
[----:B------:R-:W-:Y:S01]  /*0a40*/  VOTEU.ALL UP4, P1 ;  /* 0x00000000003f7886 */ /* 0x000fe20000880000 */
[----:B------:R-:W-:Y:S01]  /*0a50*/  VOTEU.ALL UP5, P1 ;  /* 0x00000000003f7886 */ /* 0x000fe200008a0000 */
[----:B-1----:R-:W-:Y:S01]  /*0a60*/  IMAD.MOV R0, RZ, RZ, -R0 ;  /* 0x000000ffff007224 */ /* 0x002fe200078e0a00 */
[----:B------:R-:W-:Y:S01]  /*0a70*/  VOTEU.ALL UP1, P0 ;  /* 0x00000000003f7886 */ /* 0x000fe20000020000 */
[----:B------:R-:W-:Y:S01]  /*0a80*/  IMAD.IADD R14, R2, 0x1, -R9 ;  /* 0x00000001020e7824 */ /* 0x000fe200078e0a09 */
[----:B------:R-:W-:Y:S01]  /*0a90*/  SHF.R.S32.HI R9, RZ, 0x1f, R12 ;  /* 0x0000001fff097819 */ /* 0x000fe2000001140c */
[----:B-----5:R-:W-:Y:S01]  /*0aa0*/  IMAD R20, R15, R0, UR12 ;  /* 0x0000000c0f147e24 */ /* 0x020fe2000f8e0200 */
[----:B----4-:R-:W-:Y:S01]  /*0ab0*/  I2FP.F32.U32 R0, R6 ;  /* 0x0000000600007245 */ /* 0x010fe20000201000 */
[----:B------:R-:W1:Y:S01]  /*0ac0*/  @!UP3 S2UR UR10, SR_CgaCtaId ;  /* 0x00000000000ab9c3 */ /* 0x000e620000008800 */
[----:B------:R-:W-:Y:S01]  /*0ad0*/  LEA.HI R9, R9, R12, RZ, 0x2 ;  /* 0x0000000c09097211 */ /* 0x000fe200078f10ff */
[----:B------:R-:W-:Y:S01]  /*0ae0*/  @!UP3 UMOV UR9, 0x400 ;  /* 0x000004000009b882 */ /* 0x000fe20000000000 */
[----:B------:R-:W-:Y:S01]  /*0af0*/  LOP3.LUT P0, RZ, R4, 0x7, RZ, 0xc0, !PT ;  /* 0x0000000704ff7812 */ /* 0x000fe2000780c0ff */
[----:B------:R-:W-:Y:S01]  /*0b00*/  FMUL R0, R0, UR5 ;  /* 0x0000000500007c20 */ /* 0x000fe20008400000 */
[----:B------:R-:W-:Y:S01]  /*0b10*/  LOP3.LUT R11, R9, 0xfffffffc, RZ, 0xc0, !PT ;  /* 0xfffffffc090b7812 */ /* 0x000fe200078ec0ff */
[----:B------:R-:W-:Y:S01]  /*0b20*/  IMAD.SHL.U32 R9, R12, 0x4, RZ ;  /* 0x000000040c097824 */ /* 0x000fe200078e00ff */
[----:B------:R-:W-:-:S04]  /*0b30*/  @!UP2 UIADD3 UR4, -UR4, 0x100000, URZ ;  /* 0x001000000404a890 */ /* 0x000fc8000fffe13f */
[----:B------:R-:W-:Y:S02]  /*0b40*/  @!UP2 USHF.L.U32 UR5, UR4, 0xb, URZ ;  /* 0x0000000b0405a899 */ /* 0x000fe4000800063f */
[----:B------:R-:W-:Y:S01]  /*0b50*/  @!UP2 USHF.L.U32 UR4, UR4, 0x1, URZ ;  /* 0x000000010404a899 */ /* 0x000fe2000800063f */
[----:B------:R-:W-:Y:S01]  /*0b60*/  R2UR UR43, R16 ;  /* 0x00000000102b72ca */ /* 0x000fe200000e0000 */
[----:B--2---:R-:W-:Y:S01]  /*0b70*/  @!UP2 ULEA UR8, UR7, UR6, 0x18 ;  /* 0x000000060708a291 */ /* 0x004fe2000f8ec03f */
[C---:B------:R-:W-:Y:S01]  /*0b80*/  IMAD.IADD R11, R12.reuse, 0x1, -R11 ;  /* 0x000000010c0b7824 */ /* 0x040fe200078e0a0b */
[----:B------:R-:W2:Y:S01]  /*0b90*/  F2I.U32.TRUNC.NTZ R0, R0 ;  /* 0x0000000000007305 */ /* 0x000ea2000020f000 */
[----:B------:R-:W-:Y:S01]  /*0ba0*/  LOP3.LUT R88, R12, 0xc, R9, 0x78, !PT ;  /* 0x0000000c0c587812 */ /* 0x000fe200078e7809 */
[----:B------:R-:W-:-:S04]  /*0bb0*/  @!UP3 UIADD3 UR6, -UR11, 0x100000, URZ ;  /* 0x001000000b06b890 */ /* 0x000fc8000fffe13f */
[----:B------:R-:W-:Y:S02]  /*0bc0*/  @!UP3 USHF.L.U32 UR7, UR6, 0xb, URZ ;  /* 0x0000000b0607b899 */ /* 0x000fe4000800063f */
[----:B------:R-:W-:Y:S01]  /*0bd0*/  @!UP3 USHF.L.U32 UR6, UR6, 0x1, URZ ;  /* 0x000000010606b899 */ /* 0x000fe2000800063f */
[----:B------:R-:W-:Y:S01]  /*0be0*/  ISETP.NE.AND P4, PT, R11, R20, PT ;  /* 0x000000140b00720c */ /* 0x000fe20003f85270 */
[----:B------:R-:W-:Y:S01]  /*0bf0*/  VOTEU.ALL UP2, P1 ;  /* 0x00000000003f7886 */ /* 0x000fe20000840000 */
[----:B------:R-:W-:Y:S01]  /*0c00*/  ISETP.LT.U32.AND P0, PT, R88, 0x4, !P0 ;  /* 0x000000045800780c */ /* 0x000fe20004701070 */
[----:B------:R-:W3:Y:S02]  /*0c10*/  FENCE.VIEW.ASYNC.S ;  /* 0x00000000000073c6 */ /* 0x000ee40000000000 */
[----:B---3--:R3:W4:Y:S01]  /*0c20*/  @!UP0 SYNCS.EXCH.64 URZ, [UR8+0x280], UR4 ;  /* 0x00028004083f85b2 */ /* 0x0087220008000100 */
[----:B-1----:R-:W-:Y:S01]  /*0c30*/  @!UP3 ULEA UR9, UR10, UR9, 0x18 ;  /* 0x000000090a09b291 */ /* 0x002fe2000f8ec03f */
[----:B--2---:R-:W-:Y:S01]  /*0c40*/  IMAD.MOV R24, RZ, RZ, -R0 ;  /* 0x000000ffff187224 */ /* 0x004fe200078e0a00 */
[----:B------:R-:W-:-:S05]  /*0c50*/  VOTEU.ALL UP3, P1 ;  /* 0x00000000003f7886 */ /* 0x000fca0000860000 */
[----:B------:R-:W-:Y:S02]  /*0c60*/  @P4 SHF.R.S32.HI R9, RZ, 0x1f, R88 ;  /* 0x0000001fff094819 */ /* 0x000fe40000011458 */
[C---:B------:R-:W-:Y:S01]  /*0c70*/  ISETP.NE.AND P1, PT, R14.reuse, 0x3, PT ;  /* 0x000000030e00780c */ /* 0x040fe20003f25270 */
[----:B0-----:R-:W-:Y:S01]  /*0c80*/  IMAD R0, R21, R24, R6 ;  /* 0x0000001815007224 */ /* 0x001fe200078e0206 */
[----:B------:R-:W-:Y:S02]  /*0c90*/  @P4 LEA.HI R9, R9, R88, RZ, 0x2 ;  /* 0x0000005809094211 */ /* 0x000fe400078f10ff */
[----:B------:R-:W-:Y:S02]  /*0ca0*/  ISETP.EQ.OR P1, PT, R14, RZ, !P1 ;  /* 0x000000ff0e00720c */ /* 0x000fe40004f22670 */
[----:B------:R-:W-:Y:S01]  /*0cb0*/  @P4 SHF.R.S32.HI R9, RZ, 0x2, R9 ;  /* 0x00000002ff094819 */ /* 0x000fe20000011409 */
[----:B------:R3:W0:Y:S01]  /*0cc0*/  @!UP1 SYNCS.EXCH.64 URZ, [UR8+0x288], UR4 ;  /* 0x00028804083f95b2 */ /* 0x0006220008000100 */
[----:B------:R-:W-:Y:S01]  /*0cd0*/  ISETP.EQ.AND P1, PT, R10, RZ, P1 ;  /* 0x000000ff0a00720c */ /* 0x000fe20000f22270 */
[----:B------:R-:W-:Y:S01]  /*0ce0*/  NOP ;  /* 0x0000000000007918 */ /* 0x000fe20000000000 */
[----:B------:R-:W-:-:S02]  /*0cf0*/  @P4 ISETP.NE.AND P5, PT, R9, R0, PT ;  /* 0x000000000900420c */ /* 0x000fc40003fa5270 */
[----:B------:R-:W-:Y:S02]  /*0d00*/  SEL R0, RZ, 0x1, !P0 ;  /* 0x00000001ff007807 */ /* 0x000fe40004000000 */
[----:B------:R-:W-:Y:S02]  /*0d10*/  @P4 SEL R89, RZ, 0x1, P5 ;  /* 0x00000001ff594807 */ /* 0x000fe40002800000 */
[----:B------:R-:W-:Y:S02]  /*0d20*/  SEL R23, RZ, 0x1, !P1 ;  /* 0x00000001ff177807 */ /* 0x000fe40004800000 */
[----:B------:R-:W-:Y:S02]  /*0d30*/  LOP3.LUT R89, R89, R0, RZ, 0xc0, !PT ;  /* 0x0000000059597212 */ /* 0x000fe400078ec0ff */
[----:B------:R-:W-:Y:S01]  /*0d40*/  SEL R23, R23, 0x2, P6 ;  /* 0x0000000217177807 */ /* 0x000fe20003000000 */
[----:B------:R3:W1:Y:S01]  /*0d50*/  @!UP2 SYNCS.EXCH.64 URZ, [UR9+0x260], UR6 ;  /* 0x00026006093fa5b2 */ /* 0x0006620008000100 */
[----:B------:R3:W2:Y:S01]  /*0d60*/  @!UP3 SYNCS.EXCH.64 URZ, [UR9+0x268], UR6 ;  /* 0x00026806093fb5b2 */ /* 0x0006a20008000100 */
[----:B------:R3:W0:Y:S01]  /*0d70*/  @!UP4 SYNCS.EXCH.64 URZ, [UR9+0x270], UR6 ;  /* 0x00027006093fc5b2 */ /* 0x0006220008000100 */
[----:B------:R3:W0:Y:S01]  /*0d80*/  @!UP5 SYNCS.EXCH.64 URZ, [UR9+0x278], UR6 ;  /* 0x00027806093fd5b2 */ /* 0x0006220008000100 */
[----:B------:R-:W-:Y:S01]  /*0d90*/  NOP ;  /* 0x0000000000007918 */ /* 0x000fe20000000000 */
[----:B---34-:R-:W-:Y:S05]  /*0da0*/  @!P2 BRA `(.L_x_4) ;  /* 0x000000000008a947 */ /* 0x018fea0003800000 */
[----:B012---:R-:W-:Y:S01]  /*0db0*/  UCGABAR_ARV ;  /* 0x00000000000079c7 */ /* 0x007fe20008000000 */
[----:B------:R-:W-:Y:S05]  /*0dc0*/  BRA `(.L_x_5) ;  /* 0x0000000000047947 */ /* 0x000fea0003800000 */
.L_x_4:
[----:B012---:R-:W-:Y:S01]  /*0dd0*/  NOP ;  /* 0x0000000000007918 */ /* 0x007fe20000000000 */
.L_x_5:
[----:B------:R-:W-:Y:S01]  /*0de0*/  ULDC.64 UR4, c[0x0][0x598] ;  /* 0x0001660000047ab9 */ /* 0x000fe20000000a00 */
[----:B------:R-:W-:Y:S01]  /*0df0*/  ULDC.64 UR36, c[0x0][0x208] ;  /* 0x0000820000247ab9 */ /* 0x000fe20000000a00 */
[----:B------:R-:W-:-:S04]  /*0e00*/  ISETP.NE.U32.AND P0, PT, RZ, UR4, PT ;  /* 0x00000004ff007c0c */ /* 0x000fc8000bf05070 */
[----:B------:R-:W-:-:S13]  /*0e10*/  ISETP.NE.AND.EX P0, PT, RZ, UR5, PT, P0 ;  /* 0x00000005ff007c0c */ /* 0x000fda000bf05300 */
[----:B------:R-:W-:Y:S05]  /*0e20*/  @!P0 BRA `(.L_x_6) ;  /* 0x00000000001c8947 */ /* 0x000fea0003800000 */
[----:B------:R-:W0:Y:S02]  /*0e30*/  LDC.64 R8, c[0x0][0x598] ;  /* 0x00016600ff087b82 */ /* 0x000e240000000a00 */
[----:B0-----:R-:W2:Y:S02]  /*0e40*/  LDG.E.64 R8, desc[UR36][R8.64] ;  /* 0x0000002408087981 */ /* 0x001ea4000c1e1b00 */
[----:B--2---:R-:W-:-:S04]  /*0e50*/  ISETP.NE.U32.AND P0, PT, R8, RZ, PT ;  /* 0x000000ff0800720c */ /* 0x004fc80003f05070 */
[----:B------:R-:W-:-:S13]  /*0e60*/  ISETP.NE.AND.EX P0, PT, R9, RZ, PT, P0 ;  /* 0x000000ff0900720c */ /* 0x000fda0003f05300 */
[----:B------:R-:W-:Y:S05]  /*0e70*/  @!P0 BRA `(.L_x_6) ;  /* 0x0000000000088947 */ /* 0x000fea0003800000 */
[----:B------:R0:W5:Y:S01]  /*0e80*/  LD.E R90, desc[UR36][R8.64] ;  /* 0x00000024085a7980 */ /* 0x000162000c101900 */
[----:B------:R-:W-:Y:S05]  /*0e90*/  BRA `(.L_x_7) ;  /* 0x0000000000247947 */ /* 0x000fea0003800000 */
.L_x_6:
[----:B------:R-:W-:Y:S02]  /*0ea0*/  ULDC.64 UR4, c[0x0][0x588] ;  /* 0x0001620000047ab9 */ /* 0x000fe40000000a00 */
[----:B------:R-:W-:-:S04]  /*0eb0*/  ISETP.NE.U32.AND P0, PT, RZ, UR4, PT ;  /* 0x00000004ff007c0c */ /* 0x000fc8000bf05070 */
[----:B------:R-:W-:-:S13]  /*0ec0*/  ISETP.NE.AND.EX P0, PT, RZ, UR5, PT, P0 ;  /* 0x00000005ff007c0c */ /* 0x000fda000bf05300 */
[----:B------:R-:W-:Y:S05]  /*0ed0*/  @!P0 BRA `(.L_x_8) ;  /* 0x00000000000c8947 */ /* 0x000fea0003800000 */
[----:B------:R-:W0:Y:S02]  /*0ee0*/  LDC.64 R90, c[0x0][0x588] ;  /* 0x00016200ff5a7b82 */ /* 0x000e240000000a00 */
[----:B0-----:R1:W5:Y:S01]  /*0ef0*/  LDG.E R90, desc[UR36][R90.64] ;  /* 0x000000245a5a7981 */ /* 0x001362000c1e1900 */
[----:B------:R-:W-:Y:S05]  /*0f00*/  BRA `(.L_x_7) ;  /* 0x0000000000087947 */ /* 0x000fea0003800000 */
.L_x_8:
[----:B------:R-:W-:Y:S02]  /*0f10*/  ULDC UR4, c[0x0][0x580] ;  /* 0x0001600000047ab9 */ /* 0x000fe40000000800 */
[----:B------:R-:W-:-:S07]  /*0f20*/  IMAD.U32 R90, RZ, RZ, UR4 ;  /* 0x00000004ff5a7e24 */ /* 0x000fce000f8e00ff */
.L_x_7:
[----:B------:R-:W-:Y:S02]  /*0f30*/  ULDC.64 UR4, c[0x0][0x5a0] ;  /* 0x0001680000047ab9 */ /* 0x000fe40000000a00 */
[----:B------:R-:W-:-:S04]  /*0f40*/  ISETP.NE.U32.AND P0, PT, RZ, UR4, PT ;  /* 0x00000004ff007c0c */ /* 0x000fc8000bf05070 */
[----:B------:R-:W-:-:S13]  /*0f50*/  ISETP.NE.AND.EX P0, PT, RZ, UR5, PT, P0 ;  /* 0x00000005ff007c0c */ /* 0x000fda000bf05300 */
[----:B------:R-:W-:Y:S05]  /*0f60*/  @!P0 BRA `(.L_x_9) ;  /* 0x00000000001c8947 */ /* 0x000fea0003800000 */
[----:B0-----:R-:W0:Y:S02]  /*0f70*/  LDC.64 R8, c[0x0][0x5a0] ;  /* 0x00016800ff087b82 */ /* 0x001e240000000a00 */
[----:B0-----:R-:W2:Y:S02]  /*0f80*/  LDG.E.64 R8, desc[UR36][R8.64] ;  /* 0x0000002408087981 */ /* 0x001ea4000c1e1b00 */
[----:B--2---:R-:W-:-:S04]  /*0f90*/  ISETP.NE.U32.AND P0, PT, R8, RZ, PT ;  /* 0x000000ff0800720c */ /* 0x004fc80003f05070 */
[----:B------:R-:W-:-:S13]  /*0fa0*/  ISETP.NE.AND.EX P0, PT, R9, RZ, PT, P0 ;  /* 0x000000ff0900720c */ /* 0x000fda0003f05300 */
[----:B------:R-:W-:Y:S05]  /*0fb0*/  @!P0 BRA `(.L_x_9) ;  /* 0x0000000000088947 */ /* 0x000fea0003800000 */
[----:B-1----:R0:W5:Y:S01]  /*0fc0*/  LD.E R91, desc[UR36][R8.64] ;  /* 0x00000024085b7980 */ /* 0x002162000c101900 */
[----:B------:R-:W-:Y:S05]  /*0fd0*/  BRA `(.L_x_10) ;  /* 0x0000000000247947 */ /* 0x000fea0003800000 */
.L_x_9:
[----:B------:R-:W-:Y:S02]  /*0fe0*/  ULDC.64 UR4, c[0x0][0x590] ;  /* 0x0001640000047ab9 */ /* 0x000fe40000000a00 */
[----:B------:R-:W-:-:S04]  /*0ff0*/  ISETP.NE.U32.AND P0, PT, RZ, UR4, PT ;  /* 0x00000004ff007c0c */ /* 0x000fc8000bf05070 */
[----:B------:R-:W-:-:S13]  /*1000*/  ISETP.NE.AND.EX P0, PT, RZ, UR5, PT, P0 ;  /* 0x00000005ff007c0c */ /* 0x000fda000bf05300 */
[----:B------:R-:W-:Y:S05]  /*1010*/  @!P0 BRA `(.L_x_11) ;  /* 0x00000000000c8947 */ /* 0x000fea0003800000 */
[----:B0-----:R-:W1:Y:S02]  /*1020*/  LDC.64 R8, c[0x0][0x590] ;  /* 0x00016400ff087b82 */ /* 0x001e640000000a00 */
[----:B-1----:R1:W5:Y:S01]  /*1030*/  LDG.E R91, desc[UR36][R8.64] ;  /* 0x00000024085b7981 */ /* 0x002362000c1e1900 */
[----:B------:R-:W-:Y:S05]  /*1040*/  BRA `(.L_x_10) ;  /* 0x0000000000087947 */ /* 0x000fea0003800000 */
.L_x_11:
[----:B------:R-:W-:Y:S02]  /*1050*/  ULDC UR4, c[0x0][0x584] ;  /* 0x0001610000047ab9 */ /* 0x000fe40000000800 */
[----:B-1----:R-:W-:-:S07]  /*1060*/  IMAD.U32 R91, RZ, RZ, UR4 ;  /* 0x00000004ff5b7e24 */ /* 0x002fce000f8e00ff */
.L_x_10:
[----:B------:R-:W2:Y:S01]  /*1070*/  LDC R2, c[0x0][0x65c] ;  /* 0x00019700ff027b82 */ /* 0x000ea20000000800 */
[----:B------:R-:W-:Y:S01]  /*1080*/  ULDC UR6, c[0x0][0x28c] ;  /* 0x0000a30000067ab9 */ /* 0x000fe20000000800 */
[----:B------:R-:W-:Y:S01]  /*1090*/  ISETP.NE.AND P0, PT, R10, 0x2, PT ;  /* 0x000000020a00780c */ /* 0x000fe20003f05270 */
[----:B------:R-:W-:Y:S01]  /*10a0*/  UIADD3 UR6, UR6, 0x1f, URZ ;  /* 0x0000001f06067890 */ /* 0x000fe2000fffe03f */
[----:B01----:R-:W-:Y:S01]  /*10b0*/  IMAD.U32 R8, RZ, RZ, UR12 ;  /* 0x0000000cff087e24 */ /* 0x003fe2000f8e00ff */
[----:B------:R-:W-:Y:S01]  /*10c0*/  UMOV UR39, URZ ;  /* 0x0000003f00277c82 */ /* 0x000fe20008000000 */
[----:B------:R-:W-:Y:S01]  /*10d0*/  UMOV UR38, URZ ;  /* 0x0000003f00267c82 */ /* 0x000fe20008000000 */
[----:B------:R-:W-:Y:S01]  /*10e0*/  USHF.R.S32.HI UR7, URZ, 0x1f, UR6 ;  /* 0x0000001f3f077899 */ /* 0x000fe20008011406 */
[----:B------:R-:W-:-:S03]  /*10f0*/  ULDC.64 UR8, c[0x0][0x650] ;  /* 0x0001940000087ab9 */ /* 0x000fc60000000a00 */
[----:B------:R-:W-:-:S04]  /*1100*/  ULEA.HI UR7, UR7, UR6, URZ, 0x5 ;  /* 0x0000000607077291 */ /* 0x000fc8000f8f283f */
[----:B------:R-:W-:Y:S01]  /*1110*/  USHF.R.S32.HI UR40, URZ, 0x5, UR7 ;  /* 0x000000053f287899 */ /* 0x000fe20008011407 */
[----:B--2---:R-:W-:-:S13]  /*1120*/  ISETP.NE.AND P1, PT, R2, 0x1, PT ;  /* 0x000000010200780c */ /* 0x004fda0003f25270 */
[----:B------:R-:W0:Y:S01]  /*1130*/  @P1 LDC R17, c[0x0][0x10] ;  /* 0x00000400ff111b82 */ /* 0x000e220000000800 */
[----:B------:R-:W-:Y:S02]  /*1140*/  @P1 IMAD.MOV.U32 R7, RZ, RZ, RZ ;  /* 0x000000ffff071224 */ /* 0x000fe400078e00ff */
[----:B------:R-:W-:-:S05]  /*1150*/  @P1 IMAD.MOV.U32 R9, RZ, RZ, RZ ;  /* 0x000000ffff091224 */ /* 0x000fca00078e00ff */
[----:B------:R-:W1:Y:S01]  /*1160*/  @!P1 LDC R11, c[0x0][0xc] ;  /* 0x00000300ff0b9b82 */ /* 0x000e620000000800 */
[----:B------:R-:W-:Y:S01]  /*1170*/  ULDC UR4, c[0x0][0xc] ;  /* 0x0000030000047ab9 */ /* 0x000fe20000000800 */
[----:B------:R-:W-:Y:S02]  /*1180*/  ULDC UR5, c[0x0][0x10] ;  /* 0x0000040000057ab9 */ /* 0x000fe40000000800 */
[----:B------:R-:W-:-:S04]  /*1190*/  UIMAD.WIDE.U32 UR4, UR4, UR5, URZ ;  /* 0x00000005040472a5 */ /* 0x000fc8000f8e003f */
[----:B------:R-:W2:Y:S01]  /*11a0*/  LDC R0, c[0x0][0x14] ;  /* 0x00000500ff007b82 */ /* 0x000ea20000000800 */
[----:B0-----:R-:W-:-:S04]  /*11b0*/  @P1 IMAD.WIDE.U32 R16, R17, UR12, R6 ;  /* 0x0000000c11101c25 */ /* 0x001fc8000f8e0006 */
[----:B------:R-:W-:Y:S02]  /*11c0*/  @P1 IMAD.IADD R17, R17, 0x1, R9 ;  /* 0x0000000111111824 */ /* 0x000fe400078e0209 */
[----:B------:R-:W-:Y:S02]  /*11d0*/  IMAD.MOV.U32 R9, RZ, RZ, RZ ;  /* 0x000000ffff097224 */ /* 0x000fe400078e00ff */
[----:B-1----:R-:W-:-:S04]  /*11e0*/  @!P1 IMAD.WIDE.U32 R8, R6, R11, R8 ;  /* 0x0000000b06089225 */ /* 0x002fc800078e0008 */
[----:B------:R-:W-:Y:S02]  /*11f0*/  @!P1 IMAD.MOV.U32 R16, RZ, RZ, R8 ;  /* 0x000000ffff109224 */ /* 0x000fe400078e0008 */
[----:B--2---:R-:W-:-:S04]  /*1200*/  IMAD.WIDE.U32 R12, R0, UR4, RZ ;  /* 0x00000004000c7c25 */ /* 0x004fc8000f8e00ff */
[----:B------:R-:W-:Y:S01]  /*1210*/  IMAD R10, R0, UR5, RZ ;  /* 0x00000005000a7c24 */ /* 0x000fe2000f8e02ff */
[----:B------:R0:W-:Y:S01]  /*1220*/  STL.64 [R1], R12 ;  /* 0x0000000c01007387 */ /* 0x0001e20000100a00 */
[----:B------:R-:W-:Y:S02]  /*1230*/  @!P1 IMAD.MOV.U32 R17, RZ, RZ, R9 ;  /* 0x000000ffff119224 */ /* 0x000fe400078e0009 */
[----:B------:R-:W-:Y:S01]  /*1240*/  IMAD.IADD R0, R13, 0x1, R10 ;  /* 0x000000010d007824 */ /* 0x000fe200078e020a */
[----:B------:R-:W-:Y:S06]  /*1250*/  @P0 BRA `(.L_x_12) ;  /* 0x0000000000280947 */ /* 0x000fec0003800000 */
[----:B------:R-:W-:Y:S01]  /*1260*/  UIMAD.WIDE.U32 UR4, UR40, -0x45306eb3, URZ ;  /* 0xbacf914d280478a5 */ /* 0x000fe2000f8e003f */
[----:B------:R-:W-:Y:S01]  /*1270*/  IADD3 R16, P0, R16, R12, RZ ;  /* 0x0000000c10107210 */ /* 0x000fe20007f1e0ff */
[----:B------:R-:W-:Y:S02]  /*1280*/  UISETP.GE.U32.AND UP0, UPT, UR40, 0x25, UPT ;  /* 0x000000252800788c */ /* 0x000fe4000bf06070 */
[----:B------:R-:W-:Y:S02]  /*1290*/  UIADD3 UR4, -UR5, UR40, URZ ;  /* 0x0000002805047290 */ /* 0x000fe4000fffe13f */
[----:B------:R-:W-:Y:S01]  /*12a0*/  IMAD.X R17, R0, 0x1, R17, P0 ;  /* 0x0000000100117824 */ /* 0x000fe200000e0611 */
[----:B------:R-:W-:Y:S01]  /*12b0*/  UMOV UR38, URZ ;  /* 0x0000003f00267c82 */ /* 0x000fe20008000000 */
[----:B------:R-:W-:-:S04]  /*12c0*/  ULEA.HI UR4, UR4, UR5, URZ, 0x1f ;  /* 0x0000000504047291 */ /* 0x000fc8000f8ff83f */
[----:B------:R-:W-:-:S04]  /*12d0*/  USHF.R.U32.HI UR4, URZ, 0x5, UR4 ;  /* 0x000000053f047899 */ /* 0x000fc80008011604 */
[----:B------:R-:W-:Y:S02]  /*12e0*/  @UP0 ULOP3.LUT UR38, UR4, 0x1, URZ, 0xc0, !UPT ;  /* 0x0000000104260892 */ /* 0x000fe4000f8ec03f */
[----:B------:R-:W-:-:S12]  /*12f0*/  UIMAD UR39, UR4, -0x25, UR40 ;  /* 0xffffffdb042778a4 */ /* 0x000fd8000f8e0228 */
.L_x_12:
[----:B------:R-:W-:Y:S01]  /*1300*/  ISETP.GE.U32.AND P0, PT, R16, UR8, PT ;  /* 0x0000000810007c0c */ /* 0x000fe2000bf06070 */
[----:B------:R-:W-:Y:S01]  /*1310*/  IMAD.MOV.U32 R22, RZ, RZ, -0x1 ;  /* 0xffffffffff167424 */ /* 0x000fe200078e00ff */
[----:B------:R-:W-:Y:S01]  /*1320*/  PRMT R8, RZ, 0x7610, R8 ;  /* 0x00007610ff087816 */ /* 0x000fe20000000008 */
[----:B------:R-:W-:Y:S01]  /*1330*/  IMAD.MOV.U32 R19, RZ, RZ, -0x1 ;  /* 0xffffffffff137424 */ /* 0x000fe200078e00ff */
[----:B------:R-:W-:Y:S01]  /*1340*/  ISETP.GE.U32.AND.EX P0, PT, R17, UR9, PT, P0 ;  /* 0x0000000911007c0c */ /* 0x000fe2000bf06100 */
[----:B------:R-:W-:-:S12]  /*1350*/  IMAD.MOV.U32 R18, RZ, RZ, -0x1 ;  /* 0xffffffffff127424 */ /* 0x000fd800078e00ff */
[----:B------:R-:W-:Y:S05]  /*1360*/  @P0 BRA `(.L_x_13) ;  /* 0x0000000400240947 */ /* 0x000fea0003800000 */
[----:B------:R-:W1:Y:S01]  /*1370*/  LDC.64 R18, c[0x0][0x628] ;  /* 0x00018a00ff127b82 */ /* 0x000e620000000a00 */
[----:B------:R-:W-:Y:S02]  /*1380*/  IMAD.MOV.U32 R8, RZ, RZ, R16 ;  /* 0x000000ffff087224 */ /* 0x000fe400078e0010 */
[----:B------:R-:W-:-:S05]  /*1390*/  IMAD.MOV.U32 R9, RZ, RZ, R17 ;  /* 0x000000ffff097224 */ /* 0x000fca00078e0011 */
[----:B------:R-:W2:Y:S08]  /*13a0*/  LDC R22, c[0x0][0x630] ;  /* 0x00018c00ff167b82 */ /* 0x000eb00000000800 */
[----:B------:R-:W3:Y:S01]  /*13b0*/  LDC.64 R26, c[0x0][0x620] ;  /* 0x00018800ff1a7b82 */ /* 0x000ee20000000a00 */
[----:B-1----:R-:W-:-:S04]  /*13c0*/  ISETP.NE.U32.AND P0, PT, R18, RZ, PT ;  /* 0x000000ff1200720c */ /* 0x002fc80003f05070 */
[----:B------:R-:W-:-:S13]  /*13d0*/  ISETP.NE.AND.EX P0, PT, R19, RZ, PT, P0 ;  /* 0x000000ff1300720c */ /* 0x000fda0003f05300 */
[----:B--23--:R-:W-:Y:S05]  /*13e0*/  @!P0 BRA `(.L_x_14) ;  /* 0x0000000000288947 */ /* 0x00cfea0003800000 */
[----:B0-----:R-:W0:Y:S02]  /*13f0*/  LDC R13, c[0x0][0x634] ;  /* 0x00018d00ff0d7b82 */ /* 0x001e240000000800 */
[----:B0-----:R-:W-:-:S05]  /*1400*/  IADD3 R13, P0, R16, R13, RZ ;  /* 0x0000000d100d7210 */ /* 0x001fca0007f1e0ff */
[----:B------:R-:W-:-:S04]  /*1410*/  IMAD.X R15, RZ, RZ, R17, P0 ;  /* 0x000000ffff0f7224 */ /* 0x000fc800000e0611 */
[----:B------:R-:W-:-:S04]  /*1420*/  IMAD.WIDE.U32 R8, R15, R18, RZ ;  /* 0x000000120f087225 */ /* 0x000fc800078e00ff */
[----:B------:R-:W-:-:S04]  /*1430*/  IMAD.WIDE.U32 R10, P0, R13, R19, R8 ;  /* 0x000000130d0a7225 */ /* 0x000fc80007800008 */
[----:B------:R-:W-:-:S04]  /*1440*/  IMAD.WIDE.U32 R8, R13, R18, RZ ;  /* 0x000000120d087225 */ /* 0x000fc800078e00ff */
[----:B------:R-:W-:Y:S01]  /*1450*/  IMAD.X R13, RZ, RZ, RZ, P0 ;  /* 0x000000ffff0d7224 */ /* 0x000fe200000e06ff */
[----:B------:R-:W-:Y:S01]  /*1460*/  IADD3 RZ, P0, R9, R10, RZ ;  /* 0x0000000a09ff7210 */ /* 0x000fe20007f1e0ff */
[----:B------:R-:W-:-:S04]  /*1470*/  IMAD.MOV.U32 R12, RZ, RZ, R11 ;  /* 0x000000ffff0c7224 */ /* 0x000fc800078e000b */
[----:B------:R-:W-:-:S08]  /*1480*/  IMAD.WIDE.U32.X R8, R15, R19, R12, P0 ;  /* 0x000000130f087225 */ /* 0x000fd000000e040c */
.L_x_14:
[----:B------:R-:W1:Y:S01]  /*1490*/  LDC.64 R28, c[0x0][0x640] ;  /* 0x00019000ff1c7b82 */ /* 0x000e620000000a00 */
[-CC-:B------:R-:W-:Y:S01]  /*14a0*/  SHF.R.U64 R32, R8, R22.reuse, R9.reuse ;  /* 0x0000001608207219 */ /* 0x180fe20000001209 */
[----:B------:R-:W-:Y:S01]  /*14b0*/  IMAD.MOV.U32 R31, RZ, RZ, 0x1 ;  /* 0x00000001ff1f7424 */ /* 0x000fe200078e00ff */
[----:B------:R-:W-:Y:S02]  /*14c0*/  SHF.R.U32.HI R8, RZ, R22, R9 ;  /* 0x00000016ff087219 */ /* 0x000fe40000011609 */
[----:B------:R-:W-:-:S03]  /*14d0*/  IADD3 R11, P0, RZ, -R32, RZ ;  /* 0x80000020ff0b7210 */ /* 0x000fc60007f1e0ff */
[----:B0-----:R-:W0:Y:S02]  /*14e0*/  LDC R12, c[0x0][0x618] ;  /* 0x00018600ff0c7b82 */ /* 0x001e240000000800 */
[----:B------:R-:W-:-:S04]  /*14f0*/  IMAD.X R9, RZ, RZ, ~R8, P0 ;  /* 0x000000ffff097224 */ /* 0x000fc800000e0e08 */
[-C--:B------:R-:W-:Y:S02]  /*1500*/  IMAD R10, R9, R26.reuse, RZ ;  /* 0x0000001a090a7224 */ /* 0x080fe400078e02ff */
[----:B------:R-:W2:Y:S01]  /*1510*/  LDC R13, c[0x0][0x608] ;  /* 0x00018200ff0d7b82 */ /* 0x000ea20000000800 */
[----:B------:R-:W-:-:S04]  /*1520*/  IMAD.WIDE.U32 R8, R11, R26, R16 ;  /* 0x0000001a0b087225 */ /* 0x000fc800078e0010 */
[----:B------:R-:W-:-:S03]  /*1530*/  IMAD R11, R11, R27, R10 ;  /* 0x0000001b0b0b7224 */ /* 0x000fc600078e020a */
[----:B------:R-:W3:Y:S01]  /*1540*/  LDC R18, c[0x0][0x658] ;  /* 0x00019600ff127b82 */ /* 0x000ee20000000800 */
[----:B------:R-:W-:Y:S01]  /*1550*/  IMAD.IADD R9, R9, 0x1, R11 ;  /* 0x0000000109097824 */ /* 0x000fe200078e020b */
[----:B-1----:R-:W-:Y:S01]  /*1560*/  ISETP.NE.U32.AND P0, PT, R28, RZ, PT ;  /* 0x000000ff1c00720c */ /* 0x002fe20003f05070 */
[----:B------:R-:W-:-:S03]  /*1570*/  IMAD.MOV.U32 R11, RZ, RZ, -0x1 ;  /* 0xffffffffff0b7424 */ /* 0x000fc600078e00ff */
[----:B------:R-:W-:Y:S02]  /*1580*/  ISETP.NE.AND.EX P0, PT, R29, RZ, PT, P0 ;  /* 0x000000ff1d00720c */ /* 0x000fe40003f05300 */
[----:B------:R-:W1:Y:S01]  /*1590*/  LDC R27, c[0x0][0x600] ;  /* 0x00018000ff1b7b82 */ /* 0x000e620000000800 */
[-CC-:B0-----:R-:W-:Y:S02]  /*15a0*/  SHF.R.U64 R25, R8, R12.reuse, R9.reuse ;  /* 0x0000000c08197219 */ /* 0x181fe40000001209 */
[----:B------:R-:W-:-:S05]  /*15b0*/  SHF.R.U32.HI R8, RZ, R12, R9 ;  /* 0x0000000cff087219 */ /* 0x000fca0000011609 */
[----:B------:R-:W0:Y:S01]  /*15c0*/  LDC R22, c[0x0][0x648] ;  /* 0x00019200ff167b82 */ /* 0x000e220000000800 */
[-CC-:B--2---:R-:W-:Y:S02]  /*15d0*/  SHF.R.U64 R34, R25, R13.reuse, R8.reuse ;  /* 0x0000000d19227219 */ /* 0x184fe40000001208 */
[----:B------:R-:W-:-:S05]  /*15e0*/  SHF.R.U32.HI R9, RZ, R13, R8 ;  /* 0x0000000dff097219 */ /* 0x000fca0000011608 */
[----:B------:R-:W2:Y:S01]  /*15f0*/  LDC R26, c[0x0][0x638] ;  /* 0x00018e00ff1a7b82 */ /* 0x000ea20000000800 */
[-C--:B---3--:R-:W-:Y:S02]  /*1600*/  SHF.L.U32 R8, R11, R18.reuse, RZ ;  /* 0x000000120b087219 */ /* 0x088fe400000006ff */
[--C-:B------:R-:W-:Y:S02]  /*1610*/  SHF.R.U64 R36, R34, R18, R9.reuse ;  /* 0x0000001222247219 */ /* 0x100fe40000001209 */
[----:B------:R-:W-:Y:S02]  /*1620*/  LOP3.LUT R15, RZ, R8, RZ, 0x33, !PT ;  /* 0x00000008ff0f7212 */ /* 0x000fe400078e33ff */
[----:B------:R-:W-:Y:S01]  /*1630*/  SHF.R.U32.HI R9, RZ, R18, R9 ;  /* 0x00000012ff097219 */ /* 0x000fe20000011609 */
[----:B------:R-:W3:Y:S01]  /*1640*/  LDC R30, c[0x0][0x610] ;  /* 0x00018400ff1e7b82 */ /* 0x000ee20000000800 */
[----:B------:R-:W-:Y:S01]  /*1650*/  IMAD.MOV.U32 R8, RZ, RZ, R36 ;  /* 0x000000ffff087224 */ /* 0x000fe200078e0024 */
[----:B------:R-:W-:Y:S06]  /*1660*/  @!P0 BRA `(.L_x_15) ;  /* 0x0000000000288947 */ /* 0x000fec0003800000 */
[----:B------:R-:W4:Y:S02]  /*1670*/  LDC R13, c[0x0][0x64c] ;  /* 0x00019300ff0d7b82 */ /* 0x000f240000000800 */
[----:B----4-:R-:W-:-:S05]  /*1680*/  IADD3 R13, P0, R36, R13, RZ ;  /* 0x0000000d240d7210 */ /* 0x010fca0007f1e0ff */
        /* <DEDUP_REMOVED lines=8> */
.L_x_15:
[----:B0-----:R-:W-:Y:S01]  /*1710*/  SHF.R.U64 R9, R8, R22, R9 ;  /* 0x0000001608097219 */ /* 0x001fe20000001209 */
[----:B-1----:R-:W-:Y:S01]  /*1720*/  VIADD R10, R27, 0xffffffff ;  /* 0xffffffff1b0a7836 */ /* 0x002fe20000000000 */
[----:B------:R-:W-:Y:S01]  /*1730*/  SHF.L.U32 R7, R31, R18, RZ ;  /* 0x000000121f077219 */ /* 0x000fe200000006ff */
[----:B------:R-:W-:Y:S01]  /*1740*/  @P1 IMAD R20, R21, R24, R6 ;  /* 0x0000001815141224 */ /* 0x000fe200078e0206 */
[----:B------:R-:W-:Y:S01]  /*1750*/  LOP3.LUT R8, R34, R15, RZ, 0xc0, !PT ;  /* 0x0000000f22087212 */ /* 0x000fe200078ec0ff */
[----:B------:R-:W-:Y:S01]  /*1760*/  IMAD.MOV R11, RZ, RZ, -R9 ;  /* 0x000000ffff0b7224 */ /* 0x000fe200078e0a09 */
[----:B------:R-:W-:Y:S01]  /*1770*/  LOP3.LUT R10, R25, R10, RZ, 0xc0, !PT ;  /* 0x0000000a190a7212 */ /* 0x000fe200078ec0ff */
[----:B------:R-:W-:Y:S02]  /*1780*/  IMAD.MOV.U32 R18, RZ, RZ, R32 ;  /* 0x000000ffff127224 */ /* 0x000fe400078e0020 */
[----:B------:R-:W-:Y:S02]  /*1790*/  IMAD R7, R7, R9, R8 ;  /* 0x0000000907077224 */ /* 0x000fe400078e0208 */
[----:B--2---:R-:W-:-:S02]  /*17a0*/  IMAD R6, R11, R26, R36 ;  /* 0x0000001a0b067224 */ /* 0x004fc400078e0224 */
[----:B---3--:R-:W-:Y:S02]  /*17b0*/  IMAD R22, R7, R30, R20 ;  /* 0x0000001e07167224 */ /* 0x008fe400078e0214 */
[----:B------:R-:W-:Y:S02]  /*17c0*/  IMAD R7, R6, R27, R10 ;  /* 0x0000001b06077224 */ /* 0x000fe400078e020a */
[----:B------:R-:W-:-:S03]  /*17d0*/  IMAD.MOV.U32 R8, RZ, RZ, 0x1 ;  /* 0x00000001ff087424 */ /* 0x000fc600078e00ff */
[----:B------:R-:W-:Y:S02]  /*17e0*/  SEL R19, R7, R22, !P1 ;  /* 0x0000001607137207 */ /* 0x000fe40004800000 */
[----:B------:R-:W-:-:S07]  /*17f0*/  SEL R22, R22, R7, !P1 ;  /* 0x0000000716167207 */ /* 0x000fce0004800000 */
.L_x_13:
[----:B------:R-:W-:Y:S05]  /*1800*/  @!P2 BRA `(.L_x_16) ;  /* 0x00000000000ca947 */ /* 0x000fea0003800000 */
[----:B------:R-:W-:Y:S01]  /*1810*/  UCGABAR_WAIT ;  /* 0x0000000000007dc7 */ /* 0x000fe20008000000 */
[----:B------:R-:W-:Y:S01]  /*1820*/  CCTL.IVALL ;  /* 0x00000000ff00798f */ /* 0x000fe20002000000 */
[----:B------:R-:W-:Y:S05]  /*1830*/  BRA `(.L_x_17) ;  /* 0x0000000000047947 */ /* 0x000fea0003800000 */
.L_x_16:
[----:B------:R-:W-:Y:S06]  /*1840*/  BAR.SYNC.DEFER_BLOCKING 0x0 ;  /* 0x0000000000007b1d */ /* 0x000fec0000010000 */
.L_x_17:
[----:B------:R-:W-:Y:S05]  /*1850*/  @!P3 BRA `(.L_x_18) ;  /* 0x000000440080b947 */ /* 0x000fea0003800000 */
[----:B------:R-:W-:-:S13]  /*1860*/  ISETP.GT.U32.AND P0, PT, R33, 0x1, PT ;  /* 0x000000012100780c */ /* 0x000fda0003f04070 */
[----:B------:R-:W-:Y:S05]  /*1870*/  @P0 EXIT ;  /* 0x000000000000094d */ /* 0x000fea0003800000 */
.L_x_19:
[----:B------:R-:W-:-:S08]  /*1880*/  NOP ;  /* 0x0000000000007918 */ /* 0x000fd00000000000 */
[----:B------:R-:W1:Y:S02]  /*1890*/  USETMAXREG.TRY_ALLOC.CTAPOOL UP0, 0xe8 ;  /* 0x000000e8000079c8 */ /* 0x000e640008000600 */
[----:B-1----:R-:W-:-:S13]  /*18a0*/  PLOP3.LUT P0, PT, PT, PT, UP0, 0x80, 0x0 ;  /* 0x000000000000781c */ /* 0x002fda0003f0f008 */
[----:B------:R-:W-:Y:S05]  /*18b0*/  @!P0 BRA `(.L_x_19) ;  /* 0xfffffffc00f08947 */ /* 0x000fea000383ffff */
[----:B------:R-:W-:-:S13]  /*18c0*/  LOP3.LUT P0, RZ, R8, 0xff, RZ, 0xc0, !PT ;  /* 0x000000ff08ff7812 */ /* 0x000fda000780c0ff */
[----:B------:R-:W-:Y:S05]  /*18d0*/  @!P0 EXIT ;  /* 0x000000000000894d */ /* 0x000fea0003800000 */
[----:B------:R-:W2:Y:S01]  /*18e0*/  LDL.64 R10, [R1] ;  /* 0x00000000010a7983 */ /* 0x000ea20000100a00 */
[----:B------:R-:W1:Y:S01]  /*18f0*/  S2UR UR4, SR_CgaCtaId ;  /* 0x00000000000479c3 */ /* 0x000e620000008800 */
[CC--:B------:R-:W-:Y:S01]  /*1900*/  LEA.HI R5, R3.reuse, R4.reuse, RZ, 0x2 ;  /* 0x0000000403057211 */ /* 0x0c0fe200078f10ff */
[----:B------:R-:W-:Y:S01]  /*1910*/  UMOV UR41, 0x400 ;  /* 0x0000040000297882 */ /* 0x000fe20000000000 */
[----:B------:R-:W-:Y:S01]  /*1920*/  LEA.HI R3, R3, R4, RZ, 0x5 ;  /* 0x0000000403037211 */ /* 0x000fe200078f28ff */
[----:B------:R-:W-:Y:S01]  /*1930*/  UISETP.LT.AND UP0, UPT, UR40, 0x1, UPT ;  /* 0x000000012800788c */ /* 0x000fe2000bf01270 */
[--C-:B------:R-:W-:Y:S01]  /*1940*/  SHF.R.S32.HI R92, RZ, 0x2, R5.reuse ;  /* 0x00000002ff5c7819 */ /* 0x100fe20000011405 */
[----:B------:R-:W-:Y:S01]  /*1950*/  UIADD3 UR5, UR43, -0x1, URZ ;  /* 0xffffffff2b057890 */ /* 0x000fe2000fffe03f */
[----:B------:R-:W-:Y:S01]  /*1960*/  SHF.R.S32.HI R7, RZ, 0x1f, R5 ;  /* 0x0000001fff077819 */ /* 0x000fe20000011405 */
[----:B------:R-:W3:Y:S01]  /*1970*/  LDC R96, c[0x0][0x658] ;  /* 0x00019600ff607b82 */ /* 0x000ee20000000800 */
[----:B------:R-:W-:Y:S01]  /*1980*/  SHF.R.S32.HI R3, RZ, 0x5, R3 ;  /* 0x00000005ff037819 */ /* 0x000fe20000011403 */
[----:B------:R-:W-:Y:S01]  /*1990*/  USEL UR42, UR40, 0x1, UP0 ;  /* 0x00000001282a7887 */ /* 0x000fe20008000000 */
[----:B------:R-:W-:Y:S01]  /*19a0*/  LEA.HI R7, R7, R92, RZ, 0x3 ;  /* 0x0000005c07077211 */ /* 0x000fe200078f18ff */
[----:B------:R-:W-:Y:S01]  /*19b0*/  UISETP.NE.AND UP0, UPT, UR5, URZ, UPT ;  /* 0x0000003f0500728c */ /* 0x000fe2000bf05270 */
[----:B------:R-:W-:Y:S01]  /*19c0*/  LOP3.LUT R5, R5, 0xfffffffc, RZ, 0xc0, !PT ;  /* 0xfffffffc05057812 */ /* 0x000fe200078ec0ff */
[----:B------:R-:W-:Y:S01]  /*19d0*/  ULDC UR8, c[0x0][0x284] ;  /* 0x0000a10000087ab9 */ /* 0x000fe20000000800 */
[----:B------:R-:W-:Y:S01]  /*19e0*/  LOP3.LUT R7, R7, 0xfffffff8, RZ, 0xc0, !PT ;  /* 0xfffffff807077812 */ /* 0x000fe200078ec0ff */
[----:B------:R-:W4:Y:S01]  /*19f0*/  LDC R6, c[0x0][0x288] ;  /* 0x0000a200ff067b82 */ /* 0x000f220000000800 */
[----:B------:R-:W-:Y:S01]  /*1a00*/  USEL UR7, URZ, 0x1, UP0 ;  /* 0x000000013f077887 */ /* 0x000fe20008000000 */
[----:B------:R-:W-:Y:S01]  /*1a10*/  IMAD.IADD R5, R4, 0x1, -R5 ;  /* 0x0000000104057824 */ /* 0x000fe200078e0a05 */
[----:B------:R-:W-:Y:S01]  /*1a20*/  USHF.L.U32 UR48, UR40, 0x1, URZ ;  /* 0x0000000128307899 */ /* 0x000fe2000800063f */
[----:B------:R-:W-:Y:S01]  /*1a30*/  IMAD.IADD R92, R92, 0x1, -R7 ;  /* 0x000000015c5c7824 */ /* 0x000fe200078e0a07 */
[----:B------:R-:W-:Y:S01]  /*1a40*/  UIADD3 UR42, -UR42, UR40, URZ ;  /* 0x000000282a2a7290 */ /* 0x000fe2000fffe13f */
[----:B------:R-:W-:Y:S01]  /*1a50*/  IMAD.MOV.U32 R7, RZ, RZ, 0x1 ;  /* 0x00000001ff077424 */ /* 0x000fe200078e00ff */
[----:B-1----:R-:W-:-:S02]  /*1a60*/  ULEA UR41, UR4, UR41, 0x18 ;  /* 0x0000002904297291 */ /* 0x002fc4000f8ec03f */
[--C-:B------:R-:W-:Y:S01]  /*1a70*/  SHF.R.S32.HI R93, RZ, 0x1f, R92.reuse ;  /* 0x0000001fff5d7819 */ /* 0x100fe2000001145c */
[--C-:B------:R-:W-:Y:S01]  /*1a80*/  IMAD R100, R3, -0x10, -R92.reuse ;  /* 0xfffffff003647824 */ /* 0x100fe200078e0a5c */
[----:B------:R-:W-:Y:S01]  /*1a90*/  USHF.L.U32 UR4, UR5, 0x3, URZ ;  /* 0x0000000305047899 */ /* 0x000fe2000800063f */
[----:B------:R-:W-:Y:S01]  /*1aa0*/  IMAD.SHL.U32 R94, R5, 0x2, RZ ;  /* 0x00000002055e7824 */ /* 0x000fe200078e00ff */
[----:B------:R-:W-:Y:S01]  /*1ab0*/  UIADD3 UR5, UR41, 0x380, URZ ;  /* 0x0000038029057890 */ /* 0x000fe2000fffe03f */
[----:B------:R-:W-:Y:S01]  /*1ac0*/  IMAD.WIDE R92, R3, 0x10, R92 ;  /* 0x00000010035c7825 */ /* 0x000fe200078e025c */
[----:B------:R-:W-:Y:S02]  /*1ad0*/  UIADD3 UR6, UR41, 0x12b80, URZ ;  /* 0x00012b8029067890 */ /* 0x000fe4000fffe03f */
[----:B------:R-:W-:Y:S01]  /*1ae0*/  USHF.R.U32.HI UR5, URZ, 0x4, UR5 ;  /* 0x000000043f057899 */ /* 0x000fe20008011605 */
[----:B------:R-:W-:Y:S01]  /*1af0*/  IMAD.MOV.U32 R3, RZ, RZ, -0x1 ;  /* 0xffffffffff037424 */ /* 0x000fe200078e00ff */
[----:B------:R-:W-:Y:S01]  /*1b00*/  USHF.R.U32.HI UR6, URZ, 0x4, UR6 ;  /* 0x000000043f067899 */ /* 0x000fe20008011606 */
[----:B------:R-:W-:Y:S01]  /*1b10*/  IMAD.U32 R102, RZ, RZ, UR7 ;  /* 0x00000007ff667e24 */ /* 0x000fe2000f8e00ff */
[----:B------:R-:W-:Y:S01]  /*1b20*/  UIADD3 UR47, UR41, 0x260, URZ ;  /* 0x00000260292f7890 */ /* 0x000fe2000fffe03f */
[----:B------:R-:W-:Y:S01]  /*1b30*/  SHF.R.S32.HI R95, RZ, 0x1f, R94 ;  /* 0x0000001fff5f7819 */ /* 0x000fe2000001145e */
[----:B------:R-:W-:Y:S01]  /*1b40*/  ULOP3.LUT UR4, UR4, 0x8, URZ, 0xc0, !UPT ;  /* 0x0000000804047892 */ /* 0x000fe2000f8ec03f */
[-C--:B---3--:R-:W-:Y:S01]  /*1b50*/  SHF.L.U32 R3, R3, R96.reuse, RZ ;  /* 0x0000006003037219 */ /* 0x088fe200000006ff */
[----:B------:R-:W-:Y:S01]  /*1b60*/  ULOP3.LUT UR5, UR5, 0x3fff, URZ, 0xc0, !UPT ;  /* 0x00003fff05057892 */ /* 0x000fe2000f8ec03f */
[----:B------:R-:W-:Y:S01]  /*1b70*/  SHF.L.U32 R96, R7, R96, RZ ;  /* 0x0000006007607219 */ /* 0x000fe200000006ff */
[----:B------:R-:W-:Y:S01]  /*1b80*/  ULOP3.LUT UR6, UR6, 0x3fff, URZ, 0xc0, !UPT ;  /* 0x00003fff06067892 */ /* 0x000fe2000f8ec03f */
[----:B----4-:R-:W-:Y:S01]  /*1b90*/  IMAD R97, R5, -0x2, R6 ;  /* 0xfffffffe05617824 */ /* 0x010fe200078e0206 */
[----:B------:R-:W-:Y:S01]  /*1ba0*/  LOP3.LUT R99, RZ, R3, RZ, 0x33, !PT ;  /* 0x00000003ff637212 */ /* 0x000fe200078e33ff */
[----:B------:R-:W-:Y:S01]  /*1bb0*/  VIADD R100, R100, UR8 ;  /* 0x0000000864647c36 */ /* 0x000fe20008000000 */
[----:B------:R-:W-:-:S02]  /*1bc0*/  ULEA UR43, UR43, UR47, 0x3 ;  /* 0x0000002f2b2b7291 */ /* 0x000fc4000f8e183f */
[----:B------:R-:W-:Y:S02]  /*1bd0*/  ULOP3.LUT UR49, UR4, 0x8, URZ, 0x3c, !UPT ;  /* 0x0000000804317892 */ /* 0x000fe4000f8e3c3f */
[----:B------:R-:W-:Y:S02]  /*1be0*/  ULOP3.LUT UR44, UR4, 0x18, URZ, 0x3c, !UPT ;  /* 0x00000018042c7892 */ /* 0x000fe4000f8e3c3f */
[----:B------:R-:W-:Y:S02]  /*1bf0*/  ULOP3.LUT UR45, UR5, 0x10000, URZ, 0xfc, !UPT ;  /* 0x00010000052d7892 */ /* 0x000fe4000f8efc3f */
[----:B------:R-:W-:Y:S01]  /*1c00*/  ULOP3.LUT UR46, UR6, 0x10000, URZ, 0xfc, !UPT ;  /* 0x00010000062e7892 */ /* 0x000fe2000f8efc3f */
[----:B--2---:R-:W-:-:S11]  /*1c10*/  SHF.L.U64.HI R98, R10, 0x1, R0 ;  /* 0x000000010a627819 */ /* 0x004fd60000010200 */
.L_x_173:
[----:B------:R-:W-:-:S04]  /*1c20*/  SHF.L.U32 R0, R102, 0x1f, RZ ;  /* 0x0000001f66007819 */ /* 0x000fc800000006ff */
[----:B-1----:R-:W1:Y:S02]  /*1c30*/  SYNCS.PHASECHK.TRANS64.TRYWAIT P0, [UR43+-0x8], R0 ;  /* 0xfffff800ff0075a7 */ /* 0x002e64000800016b */
[----:B-1--4-:R-:W-:Y:S05]  /*1c40*/  @!P0 BRA `(.L_x_20) ;  /* 0x00000064003c8947 */ /* 0x012fea0003800000 */
.L_x_228:
[----:B------:R-:W-:Y:S02]  /*1c50*/  ULDC UR4, c[0x0][0x28c] ;  /* 0x0000a30000047ab9 */ /* 0x000fe40000000800 */
[----:B------:R-:W-:-:S13]  /*1c60*/  ISETP.LT.AND P0, PT, RZ, UR4, PT ;  /* 0x00000004ff007c0c */ /* 0x000fda000bf01270 */
[----:B------:R-:W-:Y:S05]  /*1c70*/  @P0 BRA `(.L_x_21) ;  /* 0x0000000000400947 */ /* 0x000fea0003800000 */
[----:B-1----:R-:W-:Y:S01]  /*1c80*/  MOV R0, 0x0 ;  /* 0x0000000000007802 */ /* 0x002fe20000000f00 */
[----:B------:R-:W-:Y:S01]  /*1c90*/  ULDC.64 UR4, c[0x4][0x68] ;  /* 0x01001a0000047ab9 */ /* 0x000fe20000000a00 */
[----:B------:R-:W-:Y:S01]  /*1ca0*/  ULDC.64 UR6, c[0x4][0x8] ;  /* 0x0100020000067ab9 */ /* 0x000fe20000000a00 */
[----:B------:R-:W-:Y:S01]  /*1cb0*/  IMAD.U32 R4, RZ, RZ, UR4 ;  /* 0x00000004ff047e24 */ /* 0x000fe2000f8e00ff */
[----:B------:R1:W2:Y:S01]  /*1cc0*/  LDC.64 R14, c[0x4][R0] ;  /* 0x01000000000e7b82 */ /* 0x0002a20000000a00 */
[----:B------:R-:W-:Y:S01]  /*1cd0*/  IMAD.U32 R5, RZ, RZ, UR5 ;  /* 0x00000005ff057e24 */ /* 0x000fe2000f8e00ff */
[----:B------:R-:W-:Y:S01]  /*1ce0*/  ULDC.64 UR4, c[0x4][0x70] ;  /* 0x01001c0000047ab9 */ /* 0x000fe20000000a00 */
[----:B------:R-:W-:Y:S02]  /*1cf0*/  IMAD.U32 R10, RZ, RZ, UR6 ;  /* 0x00000006ff0a7e24 */ /* 0x000fe4000f8e00ff */
[----:B------:R-:W-:Y:S02]  /*1d00*/  IMAD.U32 R6, RZ, RZ, UR4 ;  /* 0x00000004ff067e24 */ /* 0x000fe4000f8e00ff */
[----:B------:R-:W-:-:S02]  /*1d10*/  IMAD.U32 R7, RZ, RZ, UR5 ;  /* 0x00000005ff077e24 */ /* 0x000fc4000f8e00ff */
[----:B------:R-:W-:Y:S02]  /*1d20*/  IMAD.U32 R11, RZ, RZ, UR7 ;  /* 0x00000007ff0b7e24 */ /* 0x000fe4000f8e00ff */
[----:B------:R-:W-:Y:S02]  /*1d30*/  IMAD.MOV.U32 R8, RZ, RZ, 0x1e1 ;  /* 0x000001e1ff087424 */ /* 0x000fe400078e00ff */
[----:B0-----:R-:W-:Y:S02]  /*1d40*/  IMAD.MOV.U32 R12, RZ, RZ, 0x1 ;  /* 0x00000001ff0c7424 */ /* 0x001fe400078e00ff */
[----:B-1----:R-:W-:-:S07]  /*1d50*/  IMAD.MOV.U32 R13, RZ, RZ, RZ ;  /* 0x000000ffff0d7224 */ /* 0x002fce00078e00ff */
[----:B------:R-:W-:-:S07]  /*1d60*/  LEPC R20, `(.L_x_21) ;  /* 0x000000001014794e */ /* 0x000fce0000000000 */
[----:B--2--5:R-:W-:Y:S05]  /*1d70*/  CALL.ABS.NOINC R14 ;  /* 0x000000000e007343 */ /* 0x024fea0003c00000 */
.L_x_21:
[----:B-1----:R-:W-:-:S04]  /*1d80*/  LOP3.LUT R0, R23, 0x1, RZ, 0xfc, !PT ;  /* 0x0000000117007812 */ /* 0x002fc800078efcff */
[----:B------:R-:W-:-:S13]  /*1d90*/  ISETP.NE.AND P0, PT, R0, 0x3, PT ;  /* 0x000000030000780c */ /* 0x000fda0003f05270 */
[----:B------:R-:W-:Y:S05]  /*1da0*/  @!P0 BRA `(.L_x_22) ;  /* 0x0000000000048947 */ /* 0x000fea0003800000 */
[----:B------:R-:W-:Y:S01]  /*1db0*/  BPT.TRAP 0x1 ;  /* 0x000000040000795c */ /* 0x000fe20000300000 */
.L_x_22:
[----:B------:R-:W-:Y:S02]  /*1dc0*/  IMAD.U32 R3, RZ, RZ, UR39 ;  /* 0x00000027ff037e24 */ /* 0x000fe4000f8e00ff */
[----:B------:R-:W-:-:S03]  /*1dd0*/  IMAD.U32 R0, RZ, RZ, UR38 ;  /* 0x00000026ff007e24 */ /* 0x000fc6000f8e00ff */
[----:B------:R-:W-:Y:S02]  /*1de0*/  LEA R3, R3, UR41, 0x3 ;  /* 0x0000002903037c11 */ /* 0x000fe4000f8e18ff */
[----:B------:R-:W-:-:S04]  /*1df0*/  SHF.L.U32 R0, R0, 0x1f, RZ ;  /* 0x0000001f00007819 */ /* 0x000fc800000006ff */
[----:B------:R1:W2:Y:S01]  /*1e00*/  SYNCS.PHASECHK.TRANS64.TRYWAIT P1, [R3+URZ], R0 ;  /* 0x00000000030075a7 */ /* 0x0002a2000802017f */
[----:B------:R-:W-:Y:S05]  /*1e10*/  @!P0 BRA `(.L_x_23) ;  /* 0x0000000000048947 */ /* 0x000fea0003800000 */
[----:B------:R-:W-:Y:S01]  /*1e20*/  BPT.TRAP 0x1 ;  /* 0x000000040000795c */ /* 0x000fe20000300000 */
.L_x_23:
[----:B--2---:R-:W-:Y:S05]  /*1e30*/  @P1 BRA `(.L_x_24) ;  /* 0x0000000000081947 */ /* 0x004fea0003800000 */
[----:B------:R-:W2:Y:S02]  /*1e40*/  SYNCS.PHASECHK.TRANS64.TRYWAIT P1, [R3+URZ], R0 ;  /* 0x00000000030075a7 */ /* 0x000ea4000802017f */
[----:B--2---:R-:W-:Y:S05]  /*1e50*/  @!P1 BRA `(.L_x_25) ;  /* 0x0000006000d09947 */ /* 0x004fea0003800000 */
.L_x_24:
[----:B------:R-:W-:Y:S05]  /*1e60*/  WARPSYNC.ALL ;  /* 0x0000000000007948 */ /* 0x000fea0003800000 */
[----:B------:R-:W-:Y:S01]  /*1e70*/  ULEA UR4, UR39, UR45, 0x7 ;  /* 0x0000002d27047291 */ /* 0x000fe2000f8e383f */
[----:B------:R-:W-:Y:S01]  /*1e80*/  WARPGROUP.ARRIVE ;  /* 0x00000000000079c5 */ /* 0x000fe20000000000 */
[----:B------:R-:W-:Y:S01]  /*1e90*/  ULEA UR6, UR39, UR46, 0x8 ;  /* 0x0000002e27067291 */ /* 0x000fe2000f8e403f */
[----:B-12---:R-:W-:Y:S01]  /*1ea0*/  IMAD.U32 R0, RZ, RZ, UR42 ;  /* 0x0000002aff007e24 */ /* 0x006fe2000f8e00ff */
[----:B------:R-:W-:Y:S01]  /*1eb0*/  UMOV UR5, 0xc0000010 ;  /* 0xc000001000057882 */ /* 0x000fe20000000000 */
[----:B------:R-:W-:-:S03]  /*1ec0*/  UMOV UR7, 0xc0000010 ;  /* 0xc000001000077882 */ /* 0x000fc60000000000 */
[----:B------:R-:W-:-:S03]  /*1ed0*/  ISETP.GE.AND P1, PT, R0, 0x1, PT ;  /* 0x000000010000780c */ /* 0x000fc60003f26270 */
[----:B------:R-:W-:Y:S03]  /*1ee0*/  IGMMA.64x128x32.S8.S8 R24, gdesc[UR4], RZ, !UPT, gsb0 ;  /* 0x03600000041879f1 */ /* 0x000fe6000c0410ff */
[----:B------:R-:W-:-:S07]  /*1ef0*/  WARPGROUP.DEPBAR.LE gsb0, 0x0 ;  /* 0x00008000000079c5 */ /* 0x000fce0000010000 */
[----:B------:R-:W-:Y:S05]  /*1f00*/  @!P1 BRA `(.L_x_26) ;  /* 0x0000000000b89947 */ /* 0x000fea0003800000 */
[----:B------:R-:W-:Y:S01]  /*1f10*/  UIADD3 UR4, UR39, 0x1, URZ ;  /* 0x0000000127047890 */ /* 0x000fe2000fffe03f */
[----:B------:R-:W-:Y:S02]  /*1f20*/  IMAD.U32 R0, RZ, RZ, UR42 ;  /* 0x0000002aff007e24 */ /* 0x000fe4000f8e00ff */
[----:B------:R-:W-:Y:S01]  /*1f30*/  IMAD.U32 R3, RZ, RZ, UR39 ;  /* 0x00000027ff037e24 */ /* 0x000fe2000f8e00ff */
[----:B------:R-:W-:-:S04]  /*1f40*/  UISETP.NE.AND UP0, UPT, UR4, 0x25, UPT ;  /* 0x000000250400788c */ /* 0x000fc8000bf05270 */
[----:B------:R-:W-:Y:S02]  /*1f50*/  USEL UR5, URZ, 0x1, UP0 ;  /* 0x000000013f057887 */ /* 0x000fe40008000000 */
[----:B------:R-:W-:Y:S02]  /*1f60*/  USEL UR8, UR4, URZ, UP0 ;  /* 0x0000003f04087287 */ /* 0x000fe40008000000 */
[----:B------:R-:W-:-:S06]  /*1f70*/  ULOP3.LUT UR5, UR38, UR5, URZ, 0x3c, !UPT ;  /* 0x0000000526057292 */ /* 0x000fcc000f8e3c3f */
[----:B------:R-:W-:-:S07]  /*1f80*/  IMAD.U32 R6, RZ, RZ, UR5 ;  /* 0x00000005ff067e24 */ /* 0x000fce000f8e00ff */
.L_x_33:
[----:B------:R-:W-:Y:S05]  /*1f90*/  @!P0 BRA `(.L_x_27) ;  /* 0x0000000000048947 */ /* 0x000fea0003800000 */
[----:B------:R-:W-:Y:S01]  /*1fa0*/  BPT.TRAP 0x1 ;  /* 0x000000040000795c */ /* 0x000fe20000300000 */
.L_x_27:
[----:B------:R-:W-:Y:S01]  /*1fb0*/  ULEA UR4, UR8, UR41, 0x3 ;  /* 0x0000002908047291 */ /* 0x000fe2000f8e183f */
[----:B------:R-:W-:-:S08]  /*1fc0*/  SHF.L.U32 R4, R6, 0x1f, RZ ;  /* 0x0000001f06047819 */ /* 0x000fd000000006ff */
[----:B------:R1:W2:Y:S01]  /*1fd0*/  SYNCS.PHASECHK.TRANS64.TRYWAIT P1, [UR4], R4 ;  /* 0x00000004ff0075a7 */ /* 0x0002a20008020144 */
[----:B------:R-:W-:Y:S05]  /*1fe0*/  @!P0 BRA `(.L_x_28) ;  /* 0x0000000000048947 */ /* 0x000fea0003800000 */
[----:B------:R-:W-:Y:S01]  /*1ff0*/  BPT.TRAP 0x1 ;  /* 0x000000040000795c */ /* 0x000fe20000300000 */
.L_x_28:
[----:B--2---:R-:W-:Y:S05]  /*2000*/  @P1 BRA `(.L_x_29) ;  /* 0x0000000000081947 */ /* 0x004fea0003800000 */
[----:B------:R-:W2:Y:S02]  /*2010*/  SYNCS.PHASECHK.TRANS64.TRYWAIT P1, [UR4], R4 ;  /* 0x00000004ff0075a7 */ /* 0x000ea40008020144 */
[----:B--2---:R-:W-:Y:S05]  /*2020*/  @!P1 BRA `(.L_x_30) ;  /* 0x0000006000709947 */ /* 0x004fea0003800000 */
.L_x_29:
[----:B------:R-:W-:Y:S01]  /*2030*/  ULEA UR4, UR8, UR45, 0x7 ;  /* 0x0000002d08047291 */ /* 0x000fe2000f8e383f */
[----:B------:R-:W-:Y:S01]  /*2040*/  WARPGROUP.ARRIVE ;  /* 0x00000000000079c5 */ /* 0x000fe20000000000 */
[----:B------:R-:W-:Y:S01]  /*2050*/  ULEA UR6, UR8, UR46, 0x8 ;  /* 0x0000002e08067291 */ /* 0x000fe2000f8e403f */
[----:B------:R-:W-:Y:S01]  /*2060*/  UMOV UR5, 0xc0000010 ;  /* 0xc000001000057882 */ /* 0x000fe20000000000 */
[----:B------:R-:W-:-:S07]  /*2070*/  UMOV UR7, 0xc0000010 ;  /* 0xc000001000077882 */ /* 0x000fce0000000000 */
[----:B------:R-:W-:Y:S03]  /*2080*/  IGMMA.64x128x32.S8.S8 R24, gdesc[UR4], R24, gsb0 ;  /* 0x03600000041879f1 */ /* 0x000fe60008041018 */
[----:B------:R-:W-:Y:S02]  /*2090*/  WARPGROUP.DEPBAR.LE gsb0, 0x0 ;  /* 0x00008000000079c5 */ /* 0x000fe40000010000 */
[----:B------:R-:W-:Y:S05]  /*20a0*/  @!P0 BRA `(.L_x_31) ;  /* 0x0000000000048947 */ /* 0x000fea0003800000 */
[----:B------:R-:W-:Y:S01]  /*20b0*/  BPT.TRAP 0x1 ;  /* 0x000000040000795c */ /* 0x000fe20000300000 */
.L_x_31:
[----:B------:R-:W-:-:S13]  /*20c0*/  ISETP.NE.AND P1, PT, R89, RZ, PT ;  /* 0x000000ff5900720c */ /* 0x000fda0003f25270 */
[----:B-12---:R-:W-:-:S05]  /*20d0*/  @P1 LEA R4, R3, UR41, 0x3 ;  /* 0x0000002903041c11 */ /* 0x006fca000f8e18ff */
[----:B------:R-:W-:-:S05]  /*20e0*/  @P1 VIADD R5, R4, 0x128 ;  /* 0x0000012804051836 */ /* 0x000fca0000000000 */
[----:B------:R-:W-:-:S04]  /*20f0*/  @P1 PRMT R5, R88, 0x654, R5 ;  /* 0x0000065458051816 */ /* 0x000fc80000000005 */
[----:B------:R1:W-:Y:S01]  /*2100*/  @P1 SYNCS.ARRIVE.TRANS64.RED.A1T0 RZ, [R5+URZ], RZ ;  /* 0x000000ff05ff19a7 */ /* 0x0003e2000810043f */
[----:B------:R-:W-:-:S13]  /*2110*/  ISETP.GT.U32.AND P1, PT, R23, 0x1, PT ;  /* 0x000000011700780c */ /* 0x000fda0003f24070 */
[----:B-1----:R-:W-:Y:S05]  /*2120*/  @P1 BRA `(.L_x_32) ;  /* 0x0000000000041947 */ /* 0x002fea0003800000 */
[----:B------:R-:W-:Y:S01]  /*2130*/  BPT.TRAP 0x1 ;  /* 0x000000040000795c */ /* 0x000fe20000300000 */
.L_x_32:
[----:B------:R-:W-:Y:S01]  /*2140*/  UIADD3 UR8, UR8, 0x1, URZ ;  /* 0x0000000108087890 */ /* 0x000fe2000fffe03f */
[C---:B------:R-:W-:Y:S01]  /*2150*/  ISETP.GT.AND P2, PT, R0.reuse, 0x1, PT ;  /* 0x000000010000780c */ /* 0x040fe20003f44270 */
[----:B------:R-:W-:Y:S02]  /*2160*/  VIADD R3, R3, 0x1 ;  /* 0x0000000103037836 */ /* 0x000fe40000000000 */
[----:B------:R-:W-:Y:S01]  /*2170*/  UISETP.NE.AND UP0, UPT, UR8, 0x25, UPT ;  /* 0x000000250800788c */ /* 0x000fe2000bf05270 */
[----:B------:R-:W-:Y:S02]  /*2180*/  VIADD R0, R0, 0xffffffff ;  /* 0xffffffff00007836 */ /* 0x000fe40000000000 */
[C---:B------:R-:W-:Y:S01]  /*2190*/  ISETP.NE.AND P1, PT, R3.reuse, 0x25, PT ;  /* 0x000000250300780c */ /* 0x040fe20003f25270 */
[----:B------:R-:W-:Y:S02]  /*21a0*/  USEL UR4, URZ, 0x1, UP0 ;  /* 0x000000013f047887 */ /* 0x000fe40008000000 */
[----:B------:R-:W-:Y:S01]  /*21b0*/  USEL UR8, UR8, URZ, UP0 ;  /* 0x0000003f08087287 */ /* 0x000fe20008000000 */
[----:B------:R-:W-:-:S03]  /*21c0*/  SEL R3, R3, RZ, P1 ;  /* 0x000000ff03037207 */ /* 0x000fc60000800000 */
[----:B------:R-:W-:Y:S01]  /*21d0*/  LOP3.LUT R6, R6, UR4, RZ, 0x3c, !PT ;  /* 0x0000000406067c12 */ /* 0x000fe2000f8e3cff */
[----:B------:R-:W-:Y:S07]  /*21e0*/  @P2 BRA `(.L_x_33) ;  /* 0xfffffffc00682947 */ /* 0x000fee000383ffff */
.L_x_26:
[----:B------:R-:W1:Y:S01]  /*21f0*/  LDC R0, c[0x0][0x28c] ;  /* 0x0000a300ff007b82 */ /* 0x000e620000000800 */
[----:B------:R-:W-:-:S04]  /*2200*/  IMAD.U32 R3, RZ, RZ, UR49 ;  /* 0x00000031ff037e24 */ /* 0x000fc8000f8e00ff */
[----:B------:R2:W-:Y:S01]  /*2210*/  SYNCS.ARRIVE.TRANS64.A1T0 RZ, [R3+UR47], RZ ;  /* 0x000000ff03ff79a7 */ /* 0x0005e2000810002f */
[----:B-1----:R-:W-:-:S13]  /*2220*/  ISETP.GE.AND P1, PT, R0, 0x1, PT ;  /* 0x000000010000780c */ /* 0x002fda0003f26270 */
[----:B--2---:R-:W-:Y:S05]  /*2230*/  @!P1 BRA `(.L_x_34) ;  /* 0x0000000000509947 */ /* 0x004fea0003800000 */
[----:B------:R-:W-:Y:S05]  /*2240*/  @!P0 BRA `(.L_x_35) ;  /* 0x0000000000048947 */ /* 0x000fea0003800000 */
[----:B------:R-:W-:Y:S01]  /*2250*/  BPT.TRAP 0x1 ;  /* 0x000000040000795c */ /* 0x000fe20000300000 */
.L_x_35:
[----:B------:R-:W-:Y:S01]  /*2260*/  ISETP.NE.AND P0, PT, R89, RZ, PT ;  /* 0x000000ff5900720c */ /* 0x000fe20003f05270 */
[----:B------:R-:W-:Y:S01]  /*2270*/  BSSY B0, `(.L_x_36) ;  /* 0x000000e000007945 */ /* 0x000fe20003800000 */
[----:B------:R-:W-:-:S11]  /*2280*/  ISETP.GT.U32.AND P1, PT, R23, 0x1, PT ;  /* 0x000000011700780c */ /* 0x000fd60003f24070 */
[----:B------:R-:W-:Y:S05]  /*2290*/  @!P0 BRA `(.L_x_37) ;  /* 0x00000000002c8947 */ /* 0x000fea0003800000 */
[----:B------:R-:W-:-:S04]  /*22a0*/  UIADD3 UR6, UR39, UR42, URZ ;  /* 0x0000002a27067290 */ /* 0x000fc8000fffe03f */
[----:B------:R-:W-:-:S04]  /*22b0*/  UIMAD.WIDE.U32 UR4, UR6, -0x45306eb3, URZ ;  /* 0xbacf914d060478a5 */ /* 0x000fc8000f8e003f */
[----:B------:R-:W-:-:S04]  /*22c0*/  UIADD3 UR4, UR6, -UR5, URZ ;  /* 0x8000000506047290 */ /* 0x000fc8000fffe03f */
[----:B------:R-:W-:-:S04]  /*22d0*/  ULEA.HI UR4, UR4, UR5, URZ, 0x1f ;  /* 0x0000000504047291 */ /* 0x000fc8000f8ff83f */
[----:B------:R-:W-:-:S04]  /*22e0*/  USHF.R.U32.HI UR4, URZ, 0x5, UR4 ;  /* 0x000000053f047899 */ /* 0x000fc80008011604 */
[----:B------:R-:W-:-:S04]  /*22f0*/  UIMAD UR4, UR4, -0x25, UR6 ;  /* 0xffffffdb040478a4 */ /* 0x000fc8000f8e0206 */
[----:B------:R-:W-:-:S04]  /*2300*/  ULEA UR4, UR4, UR41, 0x3 ;  /* 0x0000002904047291 */ /* 0x000fc8000f8e183f */
[----:B------:R-:W-:-:S06]  /*2310*/  UIADD3 UR4, UR4, 0x128, URZ ;  /* 0x0000012804047890 */ /* 0x000fcc000fffe03f */
[----:B------:R-:W-:-:S05]  /*2320*/  IMAD.U32 R3, RZ, RZ, UR4 ;  /* 0x00000004ff037e24 */ /* 0x000fca000f8e00ff */
[----:B------:R-:W-:-:S04]  /*2330*/  PRMT R0, R88, 0x654, R3 ;  /* 0x0000065458007816 */ /* 0x000fc80000000003 */
[----:B------:R1:W-:Y:S03]  /*2340*/  SYNCS.ARRIVE.TRANS64.RED.A1T0 RZ, [R0+URZ], RZ ;  /* 0x000000ff00ff79a7 */ /* 0x0003e6000810043f */
.L_x_37:
[----:B------:R-:W-:Y:S05]  /*2350*/  BSYNC B0 ;  /* 0x0000000000007941 */ /* 0x000fea0003800000 */
.L_x_36:
[----:B------:R-:W-:Y:S05]  /*2360*/  @P1 BRA `(.L_x_34) ;  /* 0x0000000000041947 */ /* 0x000fea0003800000 */
[----:B------:R-:W-:Y:S01]  /*2370*/  BPT.TRAP 0x1 ;  /* 0x000000040000795c */ /* 0x000fe20000300000 */
.L_x_34:
[----:B-1----:R-:W-:Y:S01]  /*2380*/  SHF.L.U32 R0, R102, 0x1f, RZ ;  /* 0x0000001f66007819 */ /* 0x002fe200000006ff */
[----:B------:R-:W-:Y:S01]  /*2390*/  UIADD3 UR39, UR39, UR48, URZ ;  /* 0x0000003027277290 */ /* 0x000fe2000fffe03f */
[----:B0-----:R-:W-:Y:S01]  /*23a0*/  IMAD.SHL.U32 R13, R19, 0x80, RZ ;  /* 0x00000080130d7824 */ /* 0x001fe200078e00ff */
[----:B------:R-:W-:Y:S01]  /*23b0*/  UISETP.GE.U32.AND UP1, UPT, UR48, 0x25, UPT ;  /* 0x000000253000788c */ /* 0x000fe2000bf26070 */
[----:B------:R-:W0:Y:S01]  /*23c0*/  SYNCS.PHASECHK.TRANS64.TRYWAIT P0, [UR43+0x8], R0 ;  /* 0x00000800ff0075a7 */ /* 0x000e22000800016b */
[----:B------:R-:W-:Y:S01]  /*23d0*/  UISETP.GT.U32.AND UP0, UPT, UR39, 0x24, UPT ;  /* 0x000000242700788c */ /* 0x000fe2000bf04070 */
[----:B------:R-:W-:Y:S01]  /*23e0*/  SHF.R.S32.HI R11, RZ, 0x1f, R18 ;  /* 0x0000001fff0b7819 */ /* 0x000fe20000011412 */
[----:B------:R-:W-:Y:S02]  /*23f0*/  UIMAD.WIDE.U32 UR4, UR39, -0x45306eb3, URZ ;  /* 0xbacf914d270478a5 */ /* 0x000fe4000f8e003f */
[----:B------:R-:W-:Y:S02]  /*2400*/  UISETP.LT.U32.AND UP0, UPT, UR48, 0x25, UP0 ;  /* 0x000000253000788c */ /* 0x000fe40008701070 */
[----:B------:R-:W-:-:S02]  /*2410*/  UIADD3 UR4, UR39, -UR5, URZ ;  /* 0x8000000527047290 */ /* 0x000fc4000fffe03f */
[----:B------:R-:W-:Y:S02]  /*2420*/  USEL UR6, URZ, 0x1, !UP0 ;  /* 0x000000013f067887 */ /* 0x000fe4000c000000 */
[----:B------:R-:W-:Y:S02]  /*2430*/  ULEA.HI UR4, UR4, UR5, URZ, 0x1f ;  /* 0x0000000504047291 */ /* 0x000fe4000f8ff83f */
[----:B------:R-:W-:Y:S02]  /*2440*/  ULOP3.LUT UR38, UR38, UR6, URZ, 0x3c, !UPT ;  /* 0x0000000626267292 */ /* 0x000fe4000f8e3c3f */
[----:B------:R-:W-:-:S04]  /*2450*/  USHF.R.U32.HI UR4, URZ, 0x5, UR4 ;  /* 0x000000053f047899 */ /* 0x000fc80008011604 */
[----:B------:R-:W-:Y:S02]  /*2460*/  @UP1 ULOP3.LUT UR38, UR38, 0x1, UR4, 0x78, !UPT ;  /* 0x0000000126261892 */ /* 0x000fe4000f8e7804 */
[----:B------:R-:W-:Y:S01]  /*2470*/  UIMAD UR39, UR4, -0x25, UR39 ;  /* 0xffffffdb042778a4 */ /* 0x000fe2000f8e0227 */
[----:B0-----:R-:W-:Y:S11]  /*2480*/  @!P0 BRA `(.L_x_38) ;  /* 0x0000005c00708947 */ /* 0x001ff60003800000 */
.L_x_229:
[----:B0-----:R-:W-:Y:S01]  /*2490*/  IMAD.SHL.U32 R3, R22, 0x40, RZ ;  /* 0x0000004016037824 */ /* 0x001fe200078e00ff */
[----:B------:R-:W-:Y:S01]  /*24a0*/  ULDC UR6, c[0x0][0x284] ;  /* 0x0000a10000067ab9 */ /* 0x000fe20000000800 */
[----:B------:R-:W-:Y:S01]  /*24b0*/  ULDC.64 UR4, c[0x0][0x5d0] ;  /* 0x0001740000047ab9 */ /* 0x000fe20000000a00 */
[----:B------:R-:W-:Y:S01]  /*24c0*/  SHF.R.S32.HI R10, RZ, 0x1f, R13 ;  /* 0x0000001fff0a7819 */ /* 0x000fe2000001140d */
[----:B------:R-:W-:Y:S01]  /*24d0*/  IMAD R7, R11, UR4, RZ ;  /* 0x000000040b077c24 */ /* 0x000fe2000f8e02ff */
[----:B------:R-:W-:Y:S01]  /*24e0*/  ISETP.GE.AND P0, PT, R3, UR6, PT ;  /* 0x0000000603007c0c */ /* 0x000fe2000bf06270 */
[C---:B------:R-:W-:Y:S01]  /*24f0*/  IMAD.WIDE.U32 R4, R18.reuse, UR4, R94 ;  /* 0x0000000412047c25 */ /* 0x040fe2000f8e005e */
[----:B------:R-:W-:Y:S02]  /*2500*/  ULDC UR4, c[0x0][0x288] ;  /* 0x0000a20000047ab9 */ /* 0x000fe40000000800 */
[C---:B------:R-:W-:Y:S01]  /*2510*/  ISETP.GE.OR P0, PT, R13.reuse, UR4, P0 ;  /* 0x000000040d007c0c */ /* 0x040fe20008706670 */
[----:B------:R-:W-:Y:S01]  /*2520*/  IMAD R7, R18, UR5, R7 ;  /* 0x0000000512077c24 */ /* 0x000fe2000f8e0207 */
[----:B------:R-:W-:-:S04]  /*2530*/  IADD3 R4, P1, R13, R4, RZ ;  /* 0x000000040d047210 */ /* 0x000fc80007f3e0ff */
[----:B------:R-:W-:-:S07]  /*2540*/  IADD3.X R5, R10, R5, R7, P1, !PT ;  /* 0x000000050a057210 */ /* 0x000fce0000ffe407 */
[----:B------:R-:W-:Y:S05]  /*2550*/  @P0 BRA `(.L_x_39) ;  /* 0x0000003000ac0947 */ /* 0x000fea0003800000 */
[----:B------:R-:W0:Y:S01]  /*2560*/  LDC.64 R8, c[0x0][0x5c8] ;  /* 0x00017200ff087b82 */ /* 0x000e220000000a00 */
[----:B------:R-:W-:Y:S01]  /*2570*/  IMAD.WIDE R14, R22, 0x40, R92 ;  /* 0x00000040160e7825 */ /* 0x000fe200078e025c */
[----:B------:R-:W-:Y:S01]  /*2580*/  ULDC.64 UR4, c[0x0][0x5c0] ;  /* 0x0001700000047ab9 */ /* 0x000fe20000000a00 */
[----:B------:R-:W-:Y:S02]  /*2590*/  BSSY B0, `(.L_x_39) ;  /* 0x0000327000007945 */ /* 0x000fe40003800000 */
[----:B------:R-:W-:Y:S02]  /*25a0*/  IMAD.IADD R20, R100, 0x1, -R3 ;  /* 0x0000000164147824 */ /* 0x000fe400078e0a03 */
[----:B------:R-:W-:Y:S02]  /*25b0*/  IMAD.IADD R19, R97, 0x1, -R13 ;  /* 0x0000000161137824 */ /* 0x000fe400078e0a0d */
[-C--:B0-----:R-:W-:Y:S02]  /*25c0*/  IMAD R0, R15, R8.reuse, RZ ;  /* 0x000000080f007224 */ /* 0x081fe400078e02ff */
[----:B------:R-:W-:-:S04]  /*25d0*/  IMAD.WIDE.U32 R4, R14, R8, R4 ;  /* 0x000000080e047225 */ /* 0x000fc800078e0004 */
[----:B------:R-:W-:Y:S01]  /*25e0*/  IMAD R7, R14, R9, R0 ;  /* 0x000000090e077224 */ /* 0x000fe200078e0200 */
[----:B------:R-:W-:-:S03]  /*25f0*/  IADD3 R4, P0, R4, UR4, RZ ;  /* 0x0000000404047c10 */ /* 0x000fc6000ff1e0ff */
[----:B------:R-:W-:Y:S01]  /*2600*/  IMAD.IADD R7, R5, 0x1, R7 ;  /* 0x0000000105077824 */ /* 0x000fe200078e0207 */
[----:B------:R-:W-:-:S04]  /*2610*/  LEA R6, P1, R8, R4, 0x3 ;  /* 0x0000000408067211 */ /* 0x000fc800078218ff */
[----:B------:R-:W-:Y:S02]  /*2620*/  IADD3.X R5, R7, UR5, RZ, P0, !PT ;  /* 0x0000000507057c10 */ /* 0x000fe400087fe4ff */
[----:B-----5:R-:W-:Y:S02]  /*2630*/  ISETP.NE.AND P0, PT, R91, RZ, PT ;  /* 0x000000ff5b00720c */ /* 0x020fe40003f05270 */
[----:B------:R-:W-:-:S11]  /*2640*/  LEA.HI.X R7, R8, R5, R9, 0x3, P1 ;  /* 0x0000000508077211 */ /* 0x000fd600008f1c09 */
[----:B------:R-:W-:Y:S05]  /*2650*/  @!P0 BRA `(.L_x_40) ;  /* 0x0000002400608947 */ /* 0x000fea0003800000 */
[----:B------:R-:W0:Y:S01]  /*2660*/  LDC.64 R104, c[0x0][0x5b0] ;  /* 0x00016c00ff687b82 */ /* 0x000e220000000a00 */
[----:B------:R-:W-:Y:S01]  /*2670*/  ULDC.64 UR4, c[0x0][0x5b8] ;  /* 0x00016e0000047ab9 */ /* 0x000fe20000000a00 */
[----:B------:R-:W-:Y:S01]  /*2680*/  ISETP.GE.AND P1, PT, R20, 0x1, PT ;  /* 0x000000011400780c */ /* 0x000fe20003f26270 */
[C---:B------:R-:W-:Y:S01]  /*2690*/  IMAD.WIDE.U32 R8, R18.reuse, UR4, R94 ;  /* 0x0000000412087c25 */ /* 0x040fe2000f8e005e */
[----:B------:R-:W-:Y:S02]  /*26a0*/  BSSY B1, `(.L_x_41) ;  /* 0x000000e000017945 */ /* 0x000fe40003800000 */
[----:B------:R-:W-:Y:S01]  /*26b0*/  ISETP.LT.OR P5, PT, R19, 0x1, !P1 ;  /* 0x000000011300780c */ /* 0x000fe20004fa1670 */
[----:B------:R-:W-:Y:S01]  /*26c0*/  IMAD R3, R11, UR4, RZ ;  /* 0x000000040b037c24 */ /* 0x000fe2000f8e02ff */
[----:B------:R-:W1:Y:S01]  /*26d0*/  LDC.64 R106, c[0x0][0x5a8] ;  /* 0x00016a00ff6a7b82 */ /* 0x000e620000000a00 */
[----:B------:R-:W-:Y:S02]  /*26e0*/  IADD3 R12, P0, R13, R8, RZ ;  /* 0x000000080d0c7210 */ /* 0x000fe40007f1e0ff */
[----:B------:R-:W-:-:S05]  /*26f0*/  IMAD R3, R18, UR5, R3 ;  /* 0x0000000512037c24 */ /* 0x000fca000f8e0203 */
[----:B------:R-:W-:Y:S01]  /*2700*/  IADD3.X R13, R10, R9, R3, P0, !PT ;  /* 0x000000090a0d7210 */ /* 0x000fe200007fe403 */
[-C--:B0-----:R-:W-:Y:S02]  /*2710*/  IMAD R0, R15, R104.reuse, RZ ;  /* 0x000000680f007224 */ /* 0x081fe400078e02ff */
[----:B------:R-:W-:-:S04]  /*2720*/  IMAD.WIDE.U32 R8, R14, R104, R12 ;  /* 0x000000680e087225 */ /* 0x000fc800078e000c */
[----:B------:R-:W-:Y:S01]  /*2730*/  IMAD R21, R14, R105, R0 ;  /* 0x000000690e157224 */ /* 0x000fe200078e0200 */
[----:B-1----:R-:W-:-:S04]  /*2740*/  IADD3 R8, P0, R8, R106, RZ ;  /* 0x0000006a08087210 */ /* 0x002fc80007f1e0ff */
[----:B------:R-:W-:Y:S01]  /*2750*/  IADD3.X R9, R107, R9, R21, P0, !PT ;  /* 0x000000096b097210 */ /* 0x000fe200007fe415 */
[----:B------:R-:W-:Y:S08]  /*2760*/  @P5 BRA `(.L_x_42) ;  /* 0x0000000000045947 */ /* 0x000ff00003800000 */
[----:B------:R0:W5:Y:S02]  /*2770*/  LDG.E.U8 R101, desc[UR36][R8.64] ;  /* 0x0000002408657981 */ /* 0x000164000c1e1100 */
.L_x_42:
[----:B------:R-:W-:Y:S05]  /*2780*/  BSYNC B1 ;  /* 0x0000000000017941 */ /* 0x000fea0003800000 */
.L_x_41:
[----:B-----5:R-:W-:Y:S01]  /*2790*/  LOP3.LUT R0, R101, 0xffff, RZ, 0xc0, !PT ;  /* 0x0000ffff65007812 */ /* 0x020fe200078ec0ff */
[----:B------:R-:W-:Y:S01]  /*27a0*/  IMAD.SHL.U32 R10, R104, 0x8, RZ ;  /* 0x00000008680a7824 */ /* 0x000fe200078e00ff */
[----:B------:R-:W-:Y:S01]  /*27b0*/  ISETP.LT.OR P2, PT, R19, 0x2, !P1 ;  /* 0x000000021300780c */ /* 0x000fe20004f41670 */
[----:B------:R-:W-:Y:S01]  /*27c0*/  BSSY B1, `(.L_x_43) ;  /* 0x000000e000017945 */ /* 0x000fe20003800000 */
[----:B------:R-:W-:Y:S02]  /*27d0*/  PRMT R0, R0, 0x8880, RZ ;  /* 0x0000888000007816 */ /* 0x000fe400000000ff */
[----:B------:R-:W-:Y:S02]  /*27e0*/  SHF.L.U64.HI R11, R104, 0x3, R105 ;  /* 0x00000003680b7819 */ /* 0x000fe40000010269 */
[----:B------:R-:W-:Y:S01]  /*27f0*/  ISETP.GE.AND P0, PT, R20, 0x9, PT ;  /* 0x000000091400780c */ /* 0x000fe20003f06270 */
[----:B------:R-:W-:Y:S02]  /*2800*/  IMAD R3, R0, R91, RZ ;  /* 0x0000005b00037224 */ /* 0x000fe400078e02ff */
[----:B------:R-:W-:-:S04]  /*2810*/  IMAD.WIDE.U32 R10, R14, R104, R10 ;  /* 0x000000680e0a7225 */ /* 0x000fc800078e000a */
[----:B------:R-:W-:Y:S01]  /*2820*/  @!P5 IMAD R15, R24, R90, R3 ;  /* 0x0000005a180fd224 */ /* 0x000fe200078e0203 */
[----:B------:R-:W-:Y:S01]  /*2830*/  IADD3 R10, P3, P4, R12, R106, R10 ;  /* 0x0000006a0c0a7210 */ /* 0x000fe20007c7e00a */
[----:B------:R-:W-:-:S03]  /*2840*/  IMAD.IADD R14, R21, 0x1, R11 ;  /* 0x00000001150e7824 */ /* 0x000fc600078e020b */
[----:B------:R1:W-:Y:S01]  /*2850*/  @!P5 STG.E.U8 desc[UR36][R4.64], R15 ;  /* 0x0000000f0400d986 */ /* 0x0003e2000c101124 */
[----:B------:R-:W-:Y:S08]  /*2860*/  @P2 BRA `(.L_x_44) ;  /* 0x00000000000c2947 */ /* 0x000ff00003800000 */
[----:B------:R-:W2:Y:S02]  /*2870*/  LDG.E.U8 R101, desc[UR36][R8.64+0x1] ;  /* 0x0000012408657981 */ /* 0x000ea4000c1e1100 */
[----:B--2---:R-:W-:-:S05]  /*2880*/  PRMT R0, R101, 0x8880, RZ ;  /* 0x0000888065007816 */ /* 0x004fca00000000ff */
[----:B------:R-:W-:-:S07]  /*2890*/  IMAD R3, R0, R91, RZ ;  /* 0x0000005b00037224 */ /* 0x000fce00078e02ff */
.L_x_44:
[----:B------:R-:W-:Y:S05]  /*28a0*/  BSYNC B1 ;  /* 0x0000000000017941 */ /* 0x000fea0003800000 */
.L_x_43:
[----:B------:R-:W-:Y:S01]  /*28b0*/  ISETP.LT.OR P5, PT, R19, 0x1, !P0 ;  /* 0x000000011300780c */ /* 0x000fe200047a1670 */
[----:B------:R-:W-:Y:S01]  /*28c0*/  @!P2 IMAD R25, R25, R90, R3 ;  /* 0x0000005a1919a224 */ /* 0x000fe200078e0203 */
[----:B------:R-:W-:Y:S01]  /*28d0*/  BSSY B1, `(.L_x_45) ;  /* 0x000000a000017945 */ /* 0x000fe20003800000 */
[----:B------:R-:W-:Y:S02]  /*28e0*/  IADD3.X R11, R13, R107, R14, P3, P4 ;  /* 0x0000006b0d0b7210 */ /* 0x000fe40001fe840e */
[C---:B------:R-:W-:Y:S01]  /*28f0*/  ISETP.LT.OR P3, PT, R19.reuse, 0x2, !P0 ;  /* 0x000000021300780c */ /* 0x040fe20004761670 */
[----:B------:R2:W-:Y:S01]  /*2900*/  @!P2 STG.E.U8 desc[UR36][R4.64+0x1], R25 ;  /* 0x000001190400a986 */ /* 0x0005e2000c101124 */
[C---:B------:R-:W-:Y:S02]  /*2910*/  ISETP.LT.OR P4, PT, R19.reuse, 0x9, !P1 ;  /* 0x000000091300780c */ /* 0x040fe40004f81670 */
[----:B------:R-:W-:-:S04]  /*2920*/  ISETP.LT.OR P2, PT, R19, 0xa, !P1 ;  /* 0x0000000a1300780c */ /* 0x000fc80004f41670 */
[----:B------:R-:W-:Y:S09]  /*2930*/  @P5 BRA `(.L_x_46) ;  /* 0x00000000000c5947 */ /* 0x000ff20003800000 */
[----:B------:R-:W3:Y:S02]  /*2940*/  LDG.E.U8 R101, desc[UR36][R10.64] ;  /* 0x000000240a657981 */ /* 0x000ee4000c1e1100 */
[----:B---3--:R-:W-:-:S05]  /*2950*/  PRMT R0, R101, 0x8880, RZ ;  /* 0x0000888065007816 */ /* 0x008fca00000000ff */
[----:B------:R-:W-:-:S07]  /*2960*/  IMAD R3, R0, R91, RZ ;  /* 0x0000005b00037224 */ /* 0x000fce00078e02ff */
.L_x_46:
[----:B------:R-:W-:Y:S05]  /*2970*/  BSYNC B1 ;  /* 0x0000000000017941 */ /* 0x000fea0003800000 */
.L_x_45:
[----:B------:R-:W-:Y:S01]  /*2980*/  @!P5 IMAD R13, R26, R90, R3 ;  /* 0x0000005a1a0dd224 */ /* 0x000fe200078e0203 */
[----:B------:R-:W-:Y:S04]  /*2990*/  BSSY B1, `(.L_x_47) ;  /* 0x0000006000017945 */ /* 0x000fe80003800000 */
[----:B------:R3:W-:Y:S01]  /*29a0*/  @!P5 STG.E.U8 desc[UR36][R6.64], R13 ;  /* 0x0000000d0600d986 */ /* 0x0007e2000c101124 */
[----:B------:R-:W-:Y:S05]  /*29b0*/  @P3 BRA `(.L_x_48) ;  /* 0x00000000000c3947 */ /* 0x000fea0003800000 */
[----:B------:R-:W4:Y:S02]  /*29c0*/  LDG.E.U8 R101, desc[UR36][R10.64+0x1] ;  /* 0x000001240a657981 */ /* 0x000f24000c1e1100 */
[----:B----4-:R-:W-:-:S05]  /*29d0*/  PRMT R0, R101, 0x8880, RZ ;  /* 0x0000888065007816 */ /* 0x010fca00000000ff */
[----:B------:R-:W-:-:S07]  /*29e0*/  IMAD R3, R0, R91, RZ ;  /* 0x0000005b00037224 */ /* 0x000fce00078e02ff */
.L_x_48:
[----:B------:R-:W-:Y:S05]  /*29f0*/  BSYNC B1 ;  /* 0x0000000000017941 */ /* 0x000fea0003800000 */
.L_x_47:
[----:B------:R-:W-:Y:S01]  /*2a00*/  @!P3 IMAD R27, R27, R90, R3 ;  /* 0x0000005a1b1bb224 */ /* 0x000fe200078e0203 */
[----:B------:R-:W-:Y:S04]  /*2a10*/  BSSY B1, `(.L_x_49) ;  /* 0x0000006000017945 */ /* 0x000fe80003800000 */
[----:B------:R4:W-:Y:S01]  /*2a20*/  @!P3 STG.E.U8 desc[UR36][R6.64+0x1], R27 ;  /* 0x0000011b0600b986 */ /* 0x0009e2000c101124 */
[----:B------:R-:W-:Y:S05]  /*2a30*/  @P4 BRA `(.L_x_50) ;  /* 0x00000000000c4947 */ /* 0x000fea0003800000 */
[----:B------:R-:W5:Y:S02]  /*2a40*/  LDG.E.U8 R101, desc[UR36][R8.64+0x8] ;  /* 0x0000082408657981 */ /* 0x000f64000c1e1100 */
[----:B-----5:R-:W-:-:S05]  /*2a50*/  PRMT R0, R101, 0x8880, RZ ;  /* 0x0000888065007816 */ /* 0x020fca00000000ff */
[----:B------:R-:W-:-:S07]  /*2a60*/  IMAD R3, R0, R91, RZ ;  /* 0x0000005b00037224 */ /* 0x000fce00078e02ff */
.L_x_50:
[----:B------:R-:W-:Y:S05]  /*2a70*/  BSYNC B1 ;  /* 0x0000000000017941 */ /* 0x000fea0003800000 */
.L_x_49:
[----:B---3--:R-:W-:Y:S01]  /*2a80*/  @!P4 IMAD R13, R28, R90, R3 ;  /* 0x0000005a1c0dc224 */ /* 0x008fe200078e0203 */
[----:B------:R-:W-:Y:S04]  /*2a90*/  BSSY B1, `(.L_x_51) ;  /* 0x0000006000017945 */ /* 0x000fe80003800000 */
[----:B------:R3:W-:Y:S01]  /*2aa0*/  @!P4 STG.E.U8 desc[UR36][R4.64+0x8], R13 ;  /* 0x0000080d0400c986 */ /* 0x0007e2000c101124 */
[----:B------:R-:W-:Y:S05]  /*2ab0*/  @P2 BRA `(.L_x_52) ;  /* 0x00000000000c2947 */ /* 0x000fea0003800000 */
[----:B------:R-:W5:Y:S02]  /*2ac0*/  LDG.E.U8 R101, desc[UR36][R8.64+0x9] ;  /* 0x0000092408657981 */ /* 0x000f64000c1e1100 */
[----:B-----5:R-:W-:-:S05]  /*2ad0*/  PRMT R0, R101, 0x8880, RZ ;  /* 0x0000888065007816 */ /* 0x020fca00000000ff */
[----:B------:R-:W-:-:S07]  /*2ae0*/  IMAD R3, R0, R91, RZ ;  /* 0x0000005b00037224 */ /* 0x000fce00078e02ff */
.L_x_52:
[----:B------:R-:W-:Y:S05]  /*2af0*/  BSYNC B1 ;  /* 0x0000000000017941 */ /* 0x000fea0003800000 */
.L_x_51:
[----:B------:R-:W-:Y:S01]  /*2b00*/  ISETP.LT.OR P4, PT, R19, 0x9, !P0 ;  /* 0x000000091300780c */ /* 0x000fe20004781670 */
[----:B------:R-:W-:Y:S01]  /*2b10*/  @!P2 IMAD R29, R29, R90, R3 ;  /* 0x0000005a1d1da224 */ /* 0x000fe200078e0203 */
[----:B------:R-:W-:Y:S01]  /*2b20*/  BSSY B1, `(.L_x_53) ;  /* 0x0000009000017945 */ /* 0x000fe20003800000 */
[C---:B------:R-:W-:Y:S02]  /*2b30*/  ISETP.LT.OR P3, PT, R19.reuse, 0xa, !P0 ;  /* 0x0000000a1300780c */ /* 0x040fe40004761670 */
[C---:B------:R-:W-:Y:S01]  /*2b40*/  ISETP.LT.OR P5, PT, R19.reuse, 0x11, !P1 ;  /* 0x000000111300780c */ /* 0x040fe20004fa1670 */
[----:B------:R0:W-:Y:S01]  /*2b50*/  @!P2 STG.E.U8 desc[UR36][R4.64+0x9], R29 ;  /* 0x0000091d0400a986 */ /* 0x0001e2000c101124 */
[----:B------:R-:W-:-:S06]  /*2b60*/  ISETP.LT.OR P2, PT, R19, 0x12, !P1 ;  /* 0x000000121300780c */ /* 0x000fcc0004f41670 */
[----:B------:R-:W-:Y:S07]  /*2b70*/  @P4 BRA `(.L_x_54) ;  /* 0x00000000000c4947 */ /* 0x000fee0003800000 */
[----:B------:R-:W5:Y:S02]  /*2b80*/  LDG.E.U8 R101, desc[UR36][R10.64+0x8] ;  /* 0x000008240a657981 */ /* 0x000f64000c1e1100 */
[----:B-----5:R-:W-:-:S05]  /*2b90*/  PRMT R0, R101, 0x8880, RZ ;  /* 0x0000888065007816 */ /* 0x020fca00000000ff */
[----:B------:R-:W-:-:S07]  /*2ba0*/  IMAD R3, R0, R91, RZ ;  /* 0x0000005b00037224 */ /* 0x000fce00078e02ff */
.L_x_54:
[----:B------:R-:W-:Y:S05]  /*2bb0*/  BSYNC B1 ;  /* 0x0000000000017941 */ /* 0x000fea0003800000 */
.L_x_53:
[----:B---3--:R-:W-:Y:S01]  /*2bc0*/  @!P4 IMAD R13, R30, R90, R3 ;  /* 0x0000005a1e0dc224 */ /* 0x008fe200078e0203 */
[----:B------:R-:W-:Y:S04]  /*2bd0*/  BSSY B1, `(.L_x_55) ;  /* 0x0000006000017945 */ /* 0x000fe80003800000 */
[----:B------:R3:W-:Y:S01]  /*2be0*/  @!P4 STG.E.U8 desc[UR36][R6.64+0x8], R13 ;  /* 0x0000080d0600c986 */ /* 0x0007e2000c101124 */
[----:B------:R-:W-:Y:S05]  /*2bf0*/  @P3 BRA `(.L_x_56) ;  /* 0x00000000000c3947 */ /* 0x000fea0003800000 */
[----:B------:R-:W5:Y:S02]  /*2c00*/  LDG.E.U8 R101, desc[UR36][R10.64+0x9] ;  /* 0x000009240a657981 */ /* 0x000f64000c1e1100 */
[----:B-----5:R-:W-:-:S05]  /*2c10*/  PRMT R0, R101, 0x8880, RZ ;  /* 0x0000888065007816 */ /* 0x020fca00000000ff */
[----:B------:R-:W-:-:S07]  /*2c20*/  IMAD R3, R0, R91, RZ ;  /* 0x0000005b00037224 */ /* 0x000fce00078e02ff */
.L_x_56:
[----:B------:R-:W-:Y:S05]  /*2c30*/  BSYNC B1 ;  /* 0x0000000000017941 */ /* 0x000fea0003800000 */
.L_x_55:
[----:B------:R-:W-:Y:S01]  /*2c40*/  @!P3 IMAD R31, R31, R90, R3 ;  /* 0x0000005a1f1fb224 */ /* 0x000fe200078e0203 */
[----:B------:R-:W-:Y:S04]  /*2c50*/  BSSY B1, `(.L_x_57) ;  /* 0x0000006000017945 */ /* 0x000fe80003800000 */
[----:B------:R0:W-:Y:S01]  /*2c60*/  @!P3 STG.E.U8 desc[UR36][R6.64+0x9], R31 ;  /* 0x0000091f0600b986 */ /* 0x0001e2000c101124 */
[----:B------:R-:W-:Y:S05]  /*2c70*/  @P5 BRA `(.L_x_58) ;  /* 0x00000000000c5947 */ /* 0x000fea0003800000 */
[----:B------:R-:W5:Y:S02]  /*2c80*/  LDG.E.U8 R101, desc[UR36][R8.64+0x10] ;  /* 0x0000102408657981 */ /* 0x000f64000c1e1100 */
[----:B-----5:R-:W-:-:S05]  /*2c90*/  PRMT R0, R101, 0x8880, RZ ;  /* 0x0000888065007816 */ /* 0x020fca00000000ff */
[----:B------:R-:W-:-:S07]  /*2ca0*/  IMAD R3, R0, R91, RZ ;  /* 0x0000005b00037224 */ /* 0x000fce00078e02ff */
.L_x_58:
[----:B------:R-:W-:Y:S05]  /*2cb0*/  BSYNC B1 ;  /* 0x0000000000017941 */ /* 0x000fea0003800000 */
.L_x_57:
[----:B---3--:R-:W-:Y:S01]  /*2cc0*/  @!P5 IMAD R13, R32, R90, R3 ;  /* 0x0000005a200dd224 */ /* 0x008fe200078e0203 */
[----:B------:R-:W-:Y:S04]  /*2cd0*/  BSSY B1, `(.L_x_59) ;  /* 0x0000006000017945 */ /* 0x000fe80003800000 */
[----:B------:R3:W-:Y:S01]  /*2ce0*/  @!P5 STG.E.U8 desc[UR36][R4.64+0x10], R13 ;  /* 0x0000100d0400d986 */ /* 0x0007e2000c101124 */
[----:B------:R-:W-:Y:S05]  /*2cf0*/  @P2 BRA `(.L_x_60) ;  /* 0x00000000000c2947 */ /* 0x000fea0003800000 */
[----:B------:R-:W5:Y:S02]  /*2d00*/  LDG.E.U8 R101, desc[UR36][R8.64+0x11] ;  /* 0x0000112408657981 */ /* 0x000f64000c1e1100 */
[----:B-----5:R-:W-:-:S05]  /*2d10*/  PRMT R0, R101, 0x8880, RZ ;  /* 0x0000888065007816 */ /* 0x020fca00000000ff */
[----:B------:R-:W-:-:S07]  /*2d20*/  IMAD R3, R0, R91, RZ ;  /* 0x0000005b00037224 */ /* 0x000fce00078e02ff */
.L_x_60:
[----:B------:R-:W-:Y:S05]  /*2d30*/  BSYNC B1 ;  /* 0x0000000000017941 */ /* 0x000fea0003800000 */
.L_x_59:
        /* <DEDUP_REMOVED lines=11> */
.L_x_62:
[----:B------:R-:W-:Y:S05]  /*2df0*/  BSYNC B1 ;  /* 0x0000000000017941 */ /* 0x000fea0003800000 */
.L_x_61:
[----:B---3--:R-:W-:Y:S01]  /*2e00*/  @!P4 IMAD R13, R34, R90, R3 ;  /* 0x0000005a220dc224 */ /* 0x008fe200078e0203 */
[----:B------:R-:W-:Y:S04]  /*2e10*/  BSSY B1, `(.L_x_63) ;  /* 0x0000006000017945 */ /* 0x000fe80003800000 */
[----:B------:R3:W-:Y:S01]  /*2e20*/  @!P4 STG.E.U8 desc[UR36][R6.64+0x10], R13 ;  /* 0x0000100d0600c986 */ /* 0x0007e2000c101124 */
[----:B------:R-:W-:Y:S05]  /*2e30*/  @P3 BRA `(.L_x_64) ;  /* 0x00000000000c3947 */ /* 0x000fea0003800000 */
[----:B------:R-:W5:Y:S02]  /*2e40*/  LDG.E.U8 R101, desc[UR36][R10.64+0x11] ;  /* 0x000011240a657981 */ /* 0x000f64000c1e1100 */
[----:B-----5:R-:W-:-:S05]  /*2e50*/  PRMT R0, R101, 0x8880, RZ ;  /* 0x0000888065007816 */ /* 0x020fca00000000ff */
[----:B------:R-:W-:-:S07]  /*2e60*/  IMAD R3, R0, R91, RZ ;  /* 0x0000005b00037224 */ /* 0x000fce00078e02ff */
.L_x_64:
[----:B------:R-:W-:Y:S05]  /*2e70*/  BSYNC B1 ;  /* 0x0000000000017941 */ /* 0x000fea0003800000 */
.L_x_63:
[----:B------:R-:W-:Y:S01]  /*2e80*/  @!P3 IMAD R35, R35, R90, R3 ;  /* 0x0000005a2323b224 */ /* 0x000fe200078e0203 */
[----:B------:R-:W-:Y:S04]  /*2e90*/  BSSY B1, `(.L_x_65) ;  /* 0x0000006000017945 */ /* 0x000fe80003800000 */
[----:B------:R0:W-:Y:S01]  /*2ea0*/  @!P3 STG.E.U8 desc[UR36][R6.64+0x11], R35 ;  /* 0x000011230600b986 */ /* 0x0001e2000c101124 */
[----:B------:R-:W-:Y:S05]  /*2eb0*/  @P5 BRA `(.L_x_66) ;  /* 0x00000000000c5947 */ /* 0x000fea0003800000 */
[----:B------:R-:W5:Y:S02]  /*2ec0*/  LDG.E.U8 R101, desc[UR36][R8.64+0x18] ;  /* 0x0000182408657981 */ /* 0x000f64000c1e1100 */
[----:B-----5:R-:W-:-:S05]  /*2ed0*/  PRMT R0, R101, 0x8880, RZ ;  /* 0x0000888065007816 */ /* 0x020fca00000000ff */
[----:B------:R-:W-:-:S07]  /*2ee0*/  IMAD R3, R0, R91, RZ ;  /* 0x0000005b00037224 */ /* 0x000fce00078e02ff */
.L_x_66:
[----:B------:R-:W-:Y:S05]  /*2ef0*/  BSYNC B1 ;  /* 0x0000000000017941 */ /* 0x000fea0003800000 */
.L_x_65:
[----:B---3--:R-:W-:Y:S01]  /*2f00*/  @!P5 IMAD R13, R36, R90, R3 ;  /* 0x0000005a240dd224 */ /* 0x008fe200078e0203 */
[----:B------:R-:W-:Y:S04]  /*2f10*/  BSSY B1, `(.L_x_67) ;  /* 0x0000006000017945 */ /* 0x000fe80003800000 */
[----:B------:R3:W-:Y:S01]  /*2f20*/  @!P5 STG.E.U8 desc[UR36][R4.64+0x18], R13 ;  /* 0x0000180d0400d986 */ /* 0x0007e2000c101124 */
[----:B------:R-:W-:Y:S05]  /*2f30*/  @P2 BRA `(.L_x_68) ;  /* 0x00000000000c2947 */ /* 0x000fea0003800000 */
[----:B------:R-:W5:Y:S02]  /*2f40*/  LDG.E.U8 R101, desc[UR36][R8.64+0x19] ;  /* 0x0000192408657981 */ /* 0x000f64000c1e1100 */
[----:B-----5:R-:W-:-:S05]  /*2f50*/  PRMT R0, R101, 0x8880, RZ ;  /* 0x0000888065007816 */ /* 0x020fca00000000ff */
[----:B------:R-:W-:-:S07]  /*2f60*/  IMAD R3, R0, R91, RZ ;  /* 0x0000005b00037224 */ /* 0x000fce00078e02ff */
.L_x_68:
[----:B------:R-:W-:Y:S05]  /*2f70*/  BSYNC B1 ;  /* 0x0000000000017941 */ /* 0x000fea0003800000 */
.L_x_67:
        /* <DEDUP_REMOVED lines=11> */
.L_x_70:
[----:B------:R-:W-:Y:S05]  /*3030*/  BSYNC B1 ;  /* 0x0000000000017941 */ /* 0x000fea0003800000 */
.L_x_69:
[----:B---3--:R-:W-:Y:S01]  /*3040*/  @!P4 IMAD R13, R38, R90, R3 ;  /* 0x0000005a260dc224 */ /* 0x008fe200078e0203 */
[----:B------:R-:W-:Y:S04]  /*3050*/  BSSY B1, `(.L_x_71) ;  /* 0x0000006000017945 */ /* 0x000fe80003800000 */
[----:B------:R3:W-:Y:S01]  /*3060*/  @!P4 STG.E.U8 desc[UR36][R6.64+0x18], R13 ;  /* 0x0000180d0600c986 */ /* 0x0007e2000c101124 */
[----:B------:R-:W-:Y:S05]  /*3070*/  @P3 BRA `(.L_x_72) ;  /* 0x00000000000c3947 */ /* 0x000fea0003800000 */
[----:B------:R-:W5:Y:S02]  /*3080*/  LDG.E.U8 R101, desc[UR36][R10.64+0x19] ;  /* 0x000019240a657981 */ /* 0x000f64000c1e1100 */
[----:B-----5:R-:W-:-:S05]  /*3090*/  PRMT R0, R101, 0x8880, RZ ;  /* 0x0000888065007816 */ /* 0x020fca00000000ff */
[----:B------:R-:W-:-:S07]  /*30a0*/  IMAD R3, R0, R91, RZ ;  /* 0x0000005b00037224 */ /* 0x000fce00078e02ff */
.L_x_72:
[----:B------:R-:W-:Y:S05]  /*30b0*/  BSYNC B1 ;  /* 0x0000000000017941 */ /* 0x000fea0003800000 */
.L_x_71:
[----:B------:R-:W-:Y:S01]  /*30c0*/  @!P3 IMAD R39, R39, R90, R3 ;  /* 0x0000005a2727b224 */ /* 0x000fe200078e0203 */
[----:B------:R-:W-:Y:S04]  /*30d0*/  BSSY B1, `(.L_x_73) ;  /* 0x0000006000017945 */ /* 0x000fe80003800000 */
[----:B------:R0:W-:Y:S01]  /*30e0*/  @!P3 STG.E.U8 desc[UR36][R6.64+0x19], R39 ;  /* 0x000019270600b986 */ /* 0x0001e2000c101124 */
[----:B------:R-:W-:Y:S05]  /*30f0*/  @P5 BRA `(.L_x_74) ;  /* 0x00000000000c5947 */ /* 0x000fea0003800000 */
[----:B------:R-:W5:Y:S02]  /*3100*/  LDG.E.U8 R101, desc[UR36][R8.64+0x20] ;  /* 0x0000202408657981 */ /* 0x000f64000c1e1100 */
[----:B-----5:R-:W-:-:S05]  /*3110*/  PRMT R0, R101, 0x8880, RZ ;  /* 0x0000888065007816 */ /* 0x020fca00000000ff */
[----:B------:R-:W-:-:S07]  /*3120*/  IMAD R3, R0, R91, RZ ;  /* 0x0000005b00037224 */ /* 0x000fce00078e02ff */
.L_x_74:
[----:B------:R-:W-:Y:S05]  /*3130*/  BSYNC B1 ;  /* 0x0000000000017941 */ /* 0x000fea0003800000 */
.L_x_73:
[----:B---3--:R-:W-:Y:S01]  /*3140*/  @!P5 IMAD R13, R40, R90, R3 ;  /* 0x0000005a280dd224 */ /* 0x008fe200078e0203 */
[----:B------:R-:W-:Y:S04]  /*3150*/  BSSY B1, `(.L_x_75) ;  /* 0x0000006000017945 */ /* 0x000fe80003800000 */
[----:B------:R3:W-:Y:S01]  /*3160*/  @!P5 STG.E.U8 desc[UR36][R4.64+0x20], R13 ;  /* 0x0000200d0400d986 */ /* 0x0007e2000c101124 */
[----:B------:R-:W-:Y:S05]  /*3170*/  @P2 BRA `(.L_x_76) ;  /* 0x00000000000c2947 */ /* 0x000fea0003800000 */
[----:B------:R-:W5:Y:S02]  /*3180*/  LDG.E.U8 R101, desc[UR36][R8.64+0x21] ;  /* 0x0000212408657981 */ /* 0x000f64000c1e1100 */
[----:B-----5:R-:W-:-:S05]  /*3190*/  PRMT R0, R101, 0x8880, RZ ;  /* 0x0000888065007816 */ /* 0x020fca00000000ff */
[----:B------:R-:W-:-:S07]  /*31a0*/  IMAD R3, R0, R91, RZ ;  /* 0x0000005b00037224 */ /* 0x000fce00078e02ff */
.L_x_76:
[----:B------:R-:W-:Y:S05]  /*31b0*/  BSYNC B1 ;  /* 0x0000000000017941 */ /* 0x000fea0003800000 */
.L_x_75:
        /* <DEDUP_REMOVED lines=11> */
.L_x_78:
[----:B------:R-:W-:Y:S05]  /*3270*/  BSYNC B1 ;  /* 0x0000000000017941 */ /* 0x000fea0003800000 */
.L_x_77:
[----:B---3--:R-:W-:Y:S01]  /*3280*/  @!P4 IMAD R13, R42, R90, R3 ;  /* 0x0000005a2a0dc224 */ /* 0x008fe200078e0203 */
[----:B------:R-:W-:Y:S04]  /*3290*/  BSSY B1, `(.L_x_79) ;  /* 0x0000006000017945 */ /* 0x000fe80003800000 */
[----:B------:R3:W-:Y:S01]  /*32a0*/  @!P4 STG.E.U8 desc[UR36][R6.64+0x20], R13 ;  /* 0x0000200d0600c986 */ /* 0x0007e2000c101124 */
[----:B------:R-:W-:Y:S05]  /*32b0*/  @P3 BRA `(.L_x_80) ;  /* 0x00000000000c3947 */ /* 0x000fea0003800000 */
[----:B------:R-:W5:Y:S02]  /*32c0*/  LDG.E.U8 R101, desc[UR36][R10.64+0x21] ;  /* 0x000021240a657981 */ /* 0x000f64000c1e1100 */
[----:B-----5:R-:W-:-:S05]  /*32d0*/  PRMT R0, R101, 0x8880, RZ ;  /* 0x0000888065007816 */ /* 0x020fca00000000ff */
[----:B------:R-:W-:-:S07]  /*32e0*/  IMAD R3, R0, R91, RZ ;  /* 0x0000005b00037224 */ /* 0x000fce00078e02ff */
.L_x_80:
[----:B------:R-:W-:Y:S05]  /*32f0*/  BSYNC B1 ;  /* 0x0000000000017941 */ /* 0x000fea0003800000 */
.L_x_79:
[----:B------:R-:W-:Y:S01]  /*3300*/  @!P3 IMAD R43, R43, R90, R3 ;  /* 0x0000005a2b2bb224 */ /* 0x000fe200078e0203 */
[----:B------:R-:W-:Y:S04]  /*3310*/  BSSY B1, `(.L_x_81) ;  /* 0x0000006000017945 */ /* 0x000fe80003800000 */
[----:B------:R0:W-:Y:S01]  /*3320*/  @!P3 STG.E.U8 desc[UR36][R6.64+0x21], R43 ;  /* 0x0000212b0600b986 */ /* 0x0001e2000c101124 */
[----:B------:R-:W-:Y:S05]  /*3330*/  @P5 BRA `(.L_x_82) ;  /* 0x00000000000c5947 */ /* 0x000fea0003800000 */
[----:B------:R-:W5:Y:S02]  /*3340*/  LDG.E.U8 R101, desc[UR36][R8.64+0x28] ;  /* 0x0000282408657981 */ /* 0x000f64000c1e1100 */
[----:B-----5:R-:W-:-:S05]  /*3350*/  PRMT R0, R101, 0x8880, RZ ;  /* 0x0000888065007816 */ /* 0x020fca00000000ff */
[----:B------:R-:W-:-:S07]  /*3360*/  IMAD R3, R0, R91, RZ ;  /* 0x0000005b00037224 */ /* 0x000fce00078e02ff */
.L_x_82:
[----:B------:R-:W-:Y:S05]  /*3370*/  BSYNC B1 ;  /* 0x0000000000017941 */ /* 0x000fea0003800000 */
.L_x_81:
[----:B---3--:R-:W-:Y:S01]  /*3380*/  @!P5 IMAD R13, R44, R90, R3 ;  /* 0x0000005a2c0dd224 */ /* 0x008fe200078e0203 */
[----:B------:R-:W-:Y:S04]  /*3390*/  BSSY B1, `(.L_x_83) ;  /* 0x0000006000017945 */ /* 0x000fe80003800000 */
[----:B------:R3:W-:Y:S01]  /*33a0*/  @!P5 STG.E.U8 desc[UR36][R4.64+0x28], R13 ;  /* 0x0000280d0400d986 */ /* 0x0007e2000c101124 */
[----:B------:R-:W-:Y:S05]  /*33b0*/  @P2 BRA `(.L_x_84) ;  /* 0x00000000000c2947 */ /* 0x000fea0003800000 */
[----:B------:R-:W5:Y:S02]  /*33c0*/  LDG.E.U8 R101, desc[UR36][R8.64+0x29] ;  /* 0x0000292408657981 */ /* 0x000f64000c1e1100 */
[----:B-----5:R-:W-:-:S05]  /*33d0*/  PRMT R0, R101, 0x8880, RZ ;  /* 0x0000888065007816 */ /* 0x020fca00000000ff */
[----:B------:R-:W-:-:S07]  /*33e0*/  IMAD R3, R0, R91, RZ ;  /* 0x0000005b00037224 */ /* 0x000fce00078e02ff */
.L_x_84:
[----:B------:R-:W-:Y:S05]  /*33f0*/  BSYNC B1 ;  /* 0x0000000000017941 */ /* 0x000fea0003800000 */
.L_x_83:
        /* <DEDUP_REMOVED lines=11> */
.L_x_86:
[----:B------:R-:W-:Y:S05]  /*34b0*/  BSYNC B1 ;  /* 0x0000000000017941 */ /* 0x000fea0003800000 */
.L_x_85:
[----:B---3--:R-:W-:Y:S01]  /*34c0*/  @!P4 IMAD R13, R46, R90, R3 ;  /* 0x0000005a2e0dc224 */ /* 0x008fe200078e0203 */
[----:B------:R-:W-:Y:S04]  /*34d0*/  BSSY B1, `(.L_x_87) ;  /* 0x0000006000017945 */ /* 0x000fe80003800000 */
[----:B------:R3:W-:Y:S01]  /*34e0*/  @!P4 STG.E.U8 desc[UR36][R6.64+0x28], R13 ;  /* 0x0000280d0600c986 */ /* 0x0007e2000c101124 */
[----:B------:R-:W-:Y:S05]  /*34f0*/  @P3 BRA `(.L_x_88) ;  /* 0x00000000000c3947 */ /* 0x000fea0003800000 */
[----:B------:R-:W5:Y:S02]  /*3500*/  LDG.E.U8 R101, desc[UR36][R10.64+0x29] ;  /* 0x000029240a657981 */ /* 0x000f64000c1e1100 */
[----:B-----5:R-:W-:-:S05]  /*3510*/  PRMT R0, R101, 0x8880, RZ ;  /* 0x0000888065007816 */ /* 0x020fca00000000ff */
[----:B------:R-:W-:-:S07]  /*3520*/  IMAD R3, R0, R91, RZ ;  /* 0x0000005b00037224 */ /* 0x000fce00078e02ff */
.L_x_88:
[----:B------:R-:W-:Y:S05]  /*3530*/  BSYNC B1 ;  /* 0x0000000000017941 */ /* 0x000fea0003800000 */
.L_x_87:
[----:B------:R-:W-:Y:S01]  /*3540*/  @!P3 IMAD R47, R47, R90, R3 ;  /* 0x0000005a2f2fb224 */ /* 0x000fe200078e0203 */
[----:B------:R-:W-:Y:S04]  /*3550*/  BSSY B1, `(.L_x_89) ;  /* 0x0000006000017945 */ /* 0x000fe80003800000 */
[----:B------:R0:W-:Y:S01]  /*3560*/  @!P3 STG.E.U8 desc[UR36][R6.64+0x29], R47 ;  /* 0x0000292f0600b986 */ /* 0x0001e2000c101124 */
[----:B------:R-:W-:Y:S05]  /*3570*/  @P5 BRA `(.L_x_90) ;  /* 0x00000000000c5947 */ /* 0x000fea0003800000 */
[----:B------:R-:W5:Y:S02]  /*3580*/  LDG.E.U8 R101, desc[UR36][R8.64+0x30] ;  /* 0x0000302408657981 */ /* 0x000f64000c1e1100 */
[----:B-----5:R-:W-:-:S05]  /*3590*/  PRMT R0, R101, 0x8880, RZ ;  /* 0x0000888065007816 */ /* 0x020fca00000000ff */
[----:B------:R-:W-:-:S07]  /*35a0*/  IMAD R3, R0, R91, RZ ;  /* 0x0000005b00037224 */ /* 0x000fce00078e02ff */
.L_x_90:
[----:B------:R-:W-:Y:S05]  /*35b0*/  BSYNC B1 ;  /* 0x0000000000017941 */ /* 0x000fea0003800000 */
.L_x_89:
[----:B---3--:R-:W-:Y:S01]  /*35c0*/  @!P5 IMAD R13, R48, R90, R3 ;  /* 0x0000005a300dd224 */ /* 0x008fe200078e0203 */
[----:B------:R-:W-:Y:S04]  /*35d0*/  BSSY B1, `(.L_x_91) ;  /* 0x0000006000017945 */ /* 0x000fe80003800000 */
[----:B------:R3:W-:Y:S01]  /*35e0*/  @!P5 STG.E.U8 desc[UR36][R4.64+0x30], R13 ;  /* 0x0000300d0400d986 */ /* 0x0007e2000c101124 */
[----:B------:R-:W-:Y:S05]  /*35f0*/  @P2 BRA `(.L_x_92) ;  /* 0x00000000000c2947 */ /* 0x000fea0003800000 */
[----:B------:R-:W5:Y:S02]  /*3600*/  LDG.E.U8 R101, desc[UR36][R8.64+0x31] ;  /* 0x0000312408657981 */ /* 0x000f64000c1e1100 */
[----:B-----5:R-:W-:-:S05]  /*3610*/  PRMT R0, R101, 0x8880, RZ ;  /* 0x0000888065007816 */ /* 0x020fca00000000ff */
[----:B------:R-:W-:-:S07]  /*3620*/  IMAD R3, R0, R91, RZ ;  /* 0x0000005b00037224 */ /* 0x000fce00078e02ff */
.L_x_92:
[----:B------:R-:W-:Y:S05]  /*3630*/  BSYNC B1 ;  /* 0x0000000000017941 */ /* 0x000fea0003800000 */
.L_x_91:
        /* <DEDUP_REMOVED lines=11> */
.L_x_94:
[----:B------:R-:W-:Y:S05]  /*36f0*/  BSYNC B1 ;  /* 0x0000000000017941 */ /* 0x000fea0003800000 */
.L_x_93:
[----:B---3--:R-:W-:Y:S01]  /*3700*/  @!P4 IMAD R13, R50, R90, R3 ;  /* 0x0000005a320dc224 */ /* 0x008fe200078e0203 */
[----:B------:R-:W-:Y:S04]  /*3710*/  BSSY B1, `(.L_x_95) ;  /* 0x0000006000017945 */ /* 0x000fe80003800000 */
[----:B------:R3:W-:Y:S01]  /*3720*/  @!P4 STG.E.U8 desc[UR36][R6.64+0x30], R13 ;  /* 0x0000300d0600c986 */ /* 0x0007e2000c101124 */
[----:B------:R-:W-:Y:S05]  /*3730*/  @P3 BRA `(.L_x_96) ;  /* 0x00000000000c3947 */ /* 0x000fea0003800000 */
[----:B------:R-:W5:Y:S02]  /*3740*/  LDG.E.U8 R101, desc[UR36][R10.64+0x31] ;  /* 0x000031240a657981 */ /* 0x000f64000c1e1100 */
[----:B-----5:R-:W-:-:S05]  /*3750*/  PRMT R0, R101, 0x8880, RZ ;  /* 0x0000888065007816 */ /* 0x020fca00000000ff */
[----:B------:R-:W-:-:S07]  /*3760*/  IMAD R3, R0, R91, RZ ;  /* 0x0000005b00037224 */ /* 0x000fce00078e02ff */
.L_x_96:
[----:B------:R-:W-:Y:S05]  /*3770*/  BSYNC B1 ;  /* 0x0000000000017941 */ /* 0x000fea0003800000 */
.L_x_95:
[----:B------:R-:W-:Y:S01]  /*3780*/  @!P3 IMAD R51, R51, R90, R3 ;  /* 0x0000005a3333b224 */ /* 0x000fe200078e0203 */
[----:B------:R-:W-:Y:S04]  /*3790*/  BSSY B1, `(.L_x_97) ;  /* 0x0000006000017945 */ /* 0x000fe80003800000 */
[----:B------:R0:W-:Y:S01]  /*37a0*/  @!P3 STG.E.U8 desc[UR36][R6.64+0x31], R51 ;  /* 0x000031330600b986 */ /* 0x0001e2000c101124 */
[----:B------:R-:W-:Y:S05]  /*37b0*/  @P5 BRA `(.L_x_98) ;  /* 0x00000000000c5947 */ /* 0x000fea0003800000 */
[----:B------:R-:W5:Y:S02]  /*37c0*/  LDG.E.U8 R101, desc[UR36][R8.64+0x38] ;  /* 0x0000382408657981 */ /* 0x000f64000c1e1100 */
[----:B-----5:R-:W-:-:S05]  /*37d0*/  PRMT R0, R101, 0x8880, RZ ;  /* 0x0000888065007816 */ /* 0x020fca00000000ff */
[----:B------:R-:W-:-:S07]  /*37e0*/  IMAD R3, R0, R91, RZ ;  /* 0x0000005b00037224 */ /* 0x000fce00078e02ff */
.L_x_98:
[----:B------:R-:W-:Y:S05]  /*37f0*/  BSYNC B1 ;  /* 0x0000000000017941 */ /* 0x000fea0003800000 */
.L_x_97:
[----:B---3--:R-:W-:Y:S01]  /*3800*/  @!P5 IMAD R13, R52, R90, R3 ;  /* 0x0000005a340dd224 */ /* 0x008fe200078e0203 */
[----:B------:R-:W-:Y:S04]  /*3810*/  BSSY B1, `(.L_x_99) ;  /* 0x0000006000017945 */ /* 0x000fe80003800000 */
[----:B------:R3:W-:Y:S01]  /*3820*/  @!P5 STG.E.U8 desc[UR36][R4.64+0x38], R13 ;  /* 0x0000380d0400d986 */ /* 0x0007e2000c101124 */
[----:B------:R-:W-:Y:S05]  /*3830*/  @P2 BRA `(.L_x_100) ;  /* 0x00000000000c2947 */ /* 0x000fea0003800000 */
[----:B------:R-:W5:Y:S02]  /*3840*/  LDG.E.U8 R101, desc[UR36][R8.64+0x39] ;  /* 0x0000392408657981 */ /* 0x000f64000c1e1100 */
[----:B-----5:R-:W-:-:S05]  /*3850*/  PRMT R0, R101, 0x8880, RZ ;  /* 0x0000888065007816 */ /* 0x020fca00000000ff */
[----:B------:R-:W-:-:S07]  /*3860*/  IMAD R3, R0, R91, RZ ;  /* 0x0000005b00037224 */ /* 0x000fce00078e02ff */
.L_x_100:
[----:B------:R-:W-:Y:S05]  /*3870*/  BSYNC B1 ;  /* 0x0000000000017941 */ /* 0x000fea0003800000 */
.L_x_99:
        /* <DEDUP_REMOVED lines=11> */
.L_x_102:
[----:B------:R-:W-:Y:S05]  /*3930*/  BSYNC B1 ;  /* 0x0000000000017941 */ /* 0x000fea0003800000 */
.L_x_101:
[----:B---3--:R-:W-:Y:S01]  /*3940*/  @!P4 IMAD R13, R54, R90, R3 ;  /* 0x0000005a360dc224 */ /* 0x008fe200078e0203 */
[----:B------:R-:W-:Y:S04]  /*3950*/  BSSY B1, `(.L_x_103) ;  /* 0x0000006000017945 */ /* 0x000fe80003800000 */
[----:B------:R3:W-:Y:S01]  /*3960*/  @!P4 STG.E.U8 desc[UR36][R6.64+0x38], R13 ;  /* 0x0000380d0600c986 */ /* 0x0007e2000c101124 */
[----:B------:R-:W-:Y:S05]  /*3970*/  @P3 BRA `(.L_x_104) ;  /* 0x00000000000c3947 */ /* 0x000fea0003800000 */
[----:B------:R-:W5:Y:S02]  /*3980*/  LDG.E.U8 R101, desc[UR36][R10.64+0x39] ;  /* 0x000039240a657981 */ /* 0x000f64000c1e1100 */
[----:B-----5:R-:W-:-:S05]  /*3990*/  PRMT R0, R101, 0x8880, RZ ;  /* 0x0000888065007816 */ /* 0x020fca00000000ff */
[----:B------:R-:W-:-:S07]  /*39a0*/  IMAD R3, R0, R91, RZ ;  /* 0x0000005b00037224 */ /* 0x000fce00078e02ff */
.L_x_104:
[----:B------:R-:W-:Y:S05]  /*39b0*/  BSYNC B1 ;  /* 0x0000000000017941 */ /* 0x000fea0003800000 */
.L_x_103:
[----:B------:R-:W-:Y:S01]  /*39c0*/  @!P3 IMAD R55, R55, R90, R3 ;  /* 0x0000005a3737b224 */ /* 0x000fe200078e0203 */
[----:B------:R-:W-:Y:S04]  /*39d0*/  BSSY B1, `(.L_x_105) ;  /* 0x0000006000017945 */ /* 0x000fe80003800000 */
[----:B------:R0:W-:Y:S01]  /*39e0*/  @!P3 STG.E.U8 desc[UR36][R6.64+0x39], R55 ;  /* 0x000039370600b986 */ /* 0x0001e2000c101124 */
[----:B------:R-:W-:Y:S05]  /*39f0*/  @P5 BRA `(.L_x_106) ;  /* 0x00000000000c5947 */ /* 0x000fea0003800000 */
[----:B------:R-:W5:Y:S02]  /*3a00*/  LDG.E.U8 R101, desc[UR36][R8.64+0x40] ;  /* 0x0000402408657981 */ /* 0x000f64000c1e1100 */
[----:B-----5:R-:W-:-:S05]  /*3a10*/  PRMT R0, R101, 0x8880, RZ ;  /* 0x0000888065007816 */ /* 0x020fca00000000ff */
[----:B------:R-:W-:-:S07]  /*3a20*/  IMAD R3, R0, R91, RZ ;  /* 0x0000005b00037224 */ /* 0x000fce00078e02ff */
.L_x_106:
[----:B------:R-:W-:Y:S05]  /*3a30*/  BSYNC B1 ;  /* 0x0000000000017941 */ /* 0x000fea0003800000 */
.L_x_105:
[----:B---3--:R-:W-:Y:S01]  /*3a40*/  @!P5 IMAD R13, R56, R90, R3 ;  /* 0x0000005a380dd224 */ /* 0x008fe200078e0203 */
[----:B------:R-:W-:Y:S04]  /*3a50*/  BSSY B1, `(.L_x_107) ;  /* 0x0000006000017945 */ /* 0x000fe80003800000 */
[----:B------:R3:W-:Y:S01]  /*3a60*/  @!P5 STG.E.U8 desc[UR36][R4.64+0x40], R13 ;  /* 0x0000400d0400d986 */ /* 0x0007e2000c101124 */
[----:B------:R-:W-:Y:S05]  /*3a70*/  @P2 BRA `(.L_x_108) ;  /* 0x00000000000c2947 */ /* 0x000fea0003800000 */
[----:B------:R-:W5:Y:S02]  /*3a80*/  LDG.E.U8 R101, desc[UR36][R8.64+0x41] ;  /* 0x0000412408657981 */ /* 0x000f64000c1e1100 */
[----:B-----5:R-:W-:-:S05]  /*3a90*/  PRMT R0, R101, 0x8880, RZ ;  /* 0x0000888065007816 */ /* 0x020fca00000000ff */
[----:B------:R-:W-:-:S07]  /*3aa0*/  IMAD R3, R0, R91, RZ ;  /* 0x0000005b00037224 */ /* 0x000fce00078e02ff */
.L_x_108:
[----:B------:R-:W-:Y:S05]  /*3ab0*/  BSYNC B1 ;  /* 0x0000000000017941 */ /* 0x000fea0003800000 */
.L_x_107:
        /* <DEDUP_REMOVED lines=11> */
.L_x_110:
[----:B------:R-:W-:Y:S05]  /*3b70*/  BSYNC B1 ;  /* 0x0000000000017941 */ /* 0x000fea0003800000 */
.L_x_109:
[----:B---3--:R-:W-:Y:S01]  /*3b80*/  @!P4 IMAD R13, R58, R90, R3 ;  /* 0x0000005a3a0dc224 */ /* 0x008fe200078e0203 */
[----:B------:R-:W-:Y:S04]  /*3b90*/  BSSY B1, `(.L_x_111) ;  /* 0x0000006000017945 */ /* 0x000fe80003800000 */
[----:B------:R3:W-:Y:S01]  /*3ba0*/  @!P4 STG.E.U8 desc[UR36][R6.64+0x40], R13 ;  /* 0x0000400d0600c986 */ /* 0x0007e2000c101124 */
[----:B------:R-:W-:Y:S05]  /*3bb0*/  @P3 BRA `(.L_x_112) ;  /* 0x00000000000c3947 */ /* 0x000fea0003800000 */
[----:B------:R-:W5:Y:S02]  /*3bc0*/  LDG.E.U8 R101, desc[UR36][R10.64+0x41] ;  /* 0x000041240a657981 */ /* 0x000f64000c1e1100 */
[----:B-----5:R-:W-:-:S05]  /*3bd0*/  PRMT R0, R101, 0x8880, RZ ;  /* 0x0000888065007816 */ /* 0x020fca00000000ff */
[----:B------:R-:W-:-:S07]  /*3be0*/  IMAD R3, R0, R91, RZ ;  /* 0x0000005b00037224 */ /* 0x000fce00078e02ff */
.L_x_112:
[----:B------:R-:W-:Y:S05]  /*3bf0*/  BSYNC B1 ;  /* 0x0000000000017941 */ /* 0x000fea0003800000 */
.L_x_111:
[----:B------:R-:W-:Y:S01]  /*3c00*/  @!P3 IMAD R59, R59, R90, R3 ;  /* 0x0000005a3b3bb224 */ /* 0x000fe200078e0203 */
[----:B------:R-:W-:Y:S04]  /*3c10*/  BSSY B1, `(.L_x_113) ;  /* 0x0000006000017945 */ /* 0x000fe80003800000 */
[----:B------:R0:W-:Y:S01]  /*3c20*/  @!P3 STG.E.U8 desc[UR36][R6.64+0x41], R59 ;  /* 0x0000413b0600b986 */ /* 0x0001e2000c101124 */
[----:B------:R-:W-:Y:S05]  /*3c30*/  @P5 BRA `(.L_x_114) ;  /* 0x00000000000c5947 */ /* 0x000fea0003800000 */
[----:B------:R-:W5:Y:S02]  /*3c40*/  LDG.E.U8 R101, desc[UR36][R8.64+0x48] ;  /* 0x0000482408657981 */ /* 0x000f64000c1e1100 */
[----:B-----5:R-:W-:-:S05]  /*3c50*/  PRMT R0, R101, 0x8880, RZ ;  /* 0x0000888065007816 */ /* 0x020fca00000000ff */
[----:B------:R-:W-:-:S07]  /*3c60*/  IMAD R3, R0, R91, RZ ;  /* 0x0000005b00037224 */ /* 0x000fce00078e02ff */
.L_x_114:
[----:B------:R-:W-:Y:S05]  /*3c70*/  BSYNC B1 ;  /* 0x0000000000017941 */ /* 0x000fea0003800000 */
.L_x_113:
[----:B---3--:R-:W-:Y:S01]  /*3c80*/  @!P5 IMAD R13, R60, R90, R3 ;  /* 0x0000005a3c0dd224 */ /* 0x008fe200078e0203 */
[----:B------:R-:W-:Y:S04]  /*3c90*/  BSSY B1, `(.L_x_115) ;  /* 0x0000006000017945 */ /* 0x000fe80003800000 */
[----:B------:R3:W-:Y:S01]  /*3ca0*/  @!P5 STG.E.U8 desc[UR36][R4.64+0x48], R13 ;  /* 0x0000480d0400d986 */ /* 0x0007e2000c101124 */
[----:B------:R-:W-:Y:S05]  /*3cb0*/  @P2 BRA `(.L_x_116) ;  /* 0x00000000000c2947 */ /* 0x000fea0003800000 */
[----:B------:R-:W5:Y:S02]  /*3cc0*/  LDG.E.U8 R101, desc[UR36][R8.64+0x49] ;  /* 0x0000492408657981 */ /* 0x000f64000c1e1100 */
[----:B-----5:R-:W-:-:S05]  /*3cd0*/  PRMT R0, R101, 0x8880, RZ ;  /* 0x0000888065007816 */ /* 0x020fca00000000ff */
[----:B------:R-:W-:-:S07]  /*3ce0*/  IMAD R3, R0, R91, RZ ;  /* 0x0000005b00037224 */ /* 0x000fce00078e02ff */
.L_x_116:
[----:B------:R-:W-:Y:S05]  /*3cf0*/  BSYNC B1 ;  /* 0x0000000000017941 */ /* 0x000fea0003800000 */
.L_x_115:
        /* <DEDUP_REMOVED lines=11> */
.L_x_118:
[----:B------:R-:W-:Y:S05]  /*3db0*/  BSYNC B1 ;  /* 0x0000000000017941 */ /* 0x000fea0003800000 */
.L_x_117:
[----:B---3--:R-:W-:Y:S01]  /*3dc0*/  @!P4 IMAD R13, R62, R90, R3 ;  /* 0x0000005a3e0dc224 */ /* 0x008fe200078e0203 */
[----:B------:R-:W-:Y:S04]  /*3dd0*/  BSSY B1, `(.L_x_119) ;  /* 0x0000006000017945 */ /* 0x000fe80003800000 */
[----:B------:R3:W-:Y:S01]  /*3de0*/  @!P4 STG.E.U8 desc[UR36][R6.64+0x48], R13 ;  /* 0x0000480d0600c986 */ /* 0x0007e2000c101124 */
[----:B------:R-:W-:Y:S05]  /*3df0*/  @P3 BRA `(.L_x_120) ;  /* 0x00000000000c3947 */ /* 0x000fea0003800000 */
[----:B------:R-:W5:Y:S02]  /*3e00*/  LDG.E.U8 R101, desc[UR36][R10.64+0x49] ;  /* 0x000049240a657981 */ /* 0x000f64000c1e1100 */
[----:B-----5:R-:W-:-:S05]  /*3e10*/  PRMT R0, R101, 0x8880, RZ ;  /* 0x0000888065007816 */ /* 0x020fca00000000ff */
[----:B------:R-:W-:-:S07]  /*3e20*/  IMAD R3, R0, R91, RZ ;  /* 0x0000005b00037224 */ /* 0x000fce00078e02ff */
.L_x_120:
[----:B------:R-:W-:Y:S05]  /*3e30*/  BSYNC B1 ;  /* 0x0000000000017941 */ /* 0x000fea0003800000 */
.L_x_119:
[----:B------:R-:W-:Y:S01]  /*3e40*/  @!P3 IMAD R63, R63, R90, R3 ;  /* 0x0000005a3f3fb224 */ /* 0x000fe200078e0203 */
[----:B------:R-:W-:Y:S04]  /*3e50*/  BSSY B1, `(.L_x_121) ;  /* 0x0000006000017945 */ /* 0x000fe80003800000 */
[----:B------:R0:W-:Y:S01]  /*3e60*/  @!P3 STG.E.U8 desc[UR36][R6.64+0x49], R63 ;  /* 0x0000493f0600b986 */ /* 0x0001e2000c101124 */
[----:B------:R-:W-:Y:S05]  /*3e70*/  @P5 BRA `(.L_x_122) ;  /* 0x00000000000c5947 */ /* 0x000fea0003800000 */
[----:B------:R-:W5:Y:S02]  /*3e80*/  LDG.E.U8 R101, desc[UR36][R8.64+0x50] ;  /* 0x0000502408657981 */ /* 0x000f64000c1e1100 */
[----:B-----5:R-:W-:-:S05]  /*3e90*/  PRMT R0, R101, 0x8880, RZ ;  /* 0x0000888065007816 */ /* 0x020fca00000000ff */
[----:B------:R-:W-:-:S07]  /*3ea0*/  IMAD R3, R0, R91, RZ ;  /* 0x0000005b00037224 */ /* 0x000fce00078e02ff */
.L_x_122:
[----:B------:R-:W-:Y:S05]  /*3eb0*/  BSYNC B1 ;  /* 0x0000000000017941 */ /* 0x000fea0003800000 */
.L_x_121:
[----:B---3--:R-:W-:Y:S01]  /*3ec0*/  @!P5 IMAD R13, R64, R90, R3 ;  /* 0x0000005a400dd224 */ /* 0x008fe200078e0203 */
[----:B------:R-:W-:Y:S04]  /*3ed0*/  BSSY B1, `(.L_x_123) ;  /* 0x0000006000017945 */ /* 0x000fe80003800000 */
[----:B------:R3:W-:Y:S01]  /*3ee0*/  @!P5 STG.E.U8 desc[UR36][R4.64+0x50], R13 ;  /* 0x0000500d0400d986 */ /* 0x0007e2000c101124 */
[----:B------:R-:W-:Y:S05]  /*3ef0*/  @P2 BRA `(.L_x_124) ;  /* 0x00000000000c2947 */ /* 0x000fea0003800000 */
[----:B------:R-:W5:Y:S02]  /*3f00*/  LDG.E.U8 R101, desc[UR36][R8.64+0x51] ;  /* 0x0000512408657981 */ /* 0x000f64000c1e1100 */
[----:B-----5:R-:W-:-:S05]  /*3f10*/  PRMT R0, R101, 0x8880, RZ ;  /* 0x0000888065007816 */ /* 0x020fca00000000ff */
[----:B------:R-:W-:-:S07]  /*3f20*/  IMAD R3, R0, R91, RZ ;  /* 0x0000005b00037224 */ /* 0x000fce00078e02ff */
.L_x_124:
[----:B------:R-:W-:Y:S05]  /*3f30*/  BSYNC B1 ;  /* 0x0000000000017941 */ /* 0x000fea0003800000 */
.L_x_123:
        /* <DEDUP_REMOVED lines=11> */
.L_x_126:
[----:B------:R-:W-:Y:S05]  /*3ff0*/  BSYNC B1 ;  /* 0x0000000000017941 */ /* 0x000fea0003800000 */
.L_x_125:
[----:B---3--:R-:W-:Y:S01]  /*4000*/  @!P4 IMAD R13, R66, R90, R3 ;  /* 0x0000005a420dc224 */ /* 0x008fe200078e0203 */
[----:B------:R-:W-:Y:S04]  /*4010*/  BSSY B1, `(.L_x_127) ;  /* 0x0000006000017945 */ /* 0x000fe80003800000 */
[----:B------:R3:W-:Y:S01]  /*4020*/  @!P4 STG.E.U8 desc[UR36][R6.64+0x50], R13 ;  /* 0x0000500d0600c986 */ /* 0x0007e2000c101124 */
[----:B------:R-:W-:Y:S05]  /*4030*/  @P3 BRA `(.L_x_128) ;  /* 0x00000000000c3947 */ /* 0x000fea0003800000 */
[----:B------:R-:W5:Y:S02]  /*4040*/  LDG.E.U8 R101, desc[UR36][R10.64+0x51] ;  /* 0x000051240a657981 */ /* 0x000f64000c1e1100 */
[----:B-----5:R-:W-:-:S05]  /*4050*/  PRMT R0, R101, 0x8880, RZ ;  /* 0x0000888065007816 */ /* 0x020fca00000000ff */
[----:B------:R-:W-:-:S07]  /*4060*/  IMAD R3, R0, R91, RZ ;  /* 0x0000005b00037224 */ /* 0x000fce00078e02ff */
.L_x_128:
[----:B------:R-:W-:Y:S05]  /*4070*/  BSYNC B1 ;  /* 0x0000000000017941 */ /* 0x000fea0003800000 */
.L_x_127:
[----:B------:R-:W-:Y:S01]  /*4080*/  @!P3 IMAD R67, R67, R90, R3 ;  /* 0x0000005a4343b224 */ /* 0x000fe200078e0203 */
[----:B------:R-:W-:Y:S04]  /*4090*/  BSSY B1, `(.L_x_129) ;  /* 0x0000006000017945 */ /* 0x000fe80003800000 */
[----:B------:R0:W-:Y:S01]  /*40a0*/  @!P3 STG.E.U8 desc[UR36][R6.64+0x51], R67 ;  /* 0x000051430600b986 */ /* 0x0001e2000c101124 */
[----:B------:R-:W-:Y:S05]  /*40b0*/  @P5 BRA `(.L_x_130) ;  /* 0x00000000000c5947 */ /* 0x000fea0003800000 */
[----:B------:R-:W5:Y:S02]  /*40c0*/  LDG.E.U8 R101, desc[UR36][R8.64+0x58] ;  /* 0x0000582408657981 */ /* 0x000f64000c1e1100 */
[----:B-----5:R-:W-:-:S05]  /*40d0*/  PRMT R0, R101, 0x8880, RZ ;  /* 0x0000888065007816 */ /* 0x020fca00000000ff */
[----:B------:R-:W-:-:S07]  /*40e0*/  IMAD R3, R0, R91, RZ ;  /* 0x0000005b00037224 */ /* 0x000fce00078e02ff */
.L_x_130:
[----:B------:R-:W-:Y:S05]  /*40f0*/  BSYNC B1 ;  /* 0x0000000000017941 */ /* 0x000fea0003800000 */
.L_x_129:
[----:B---3--:R-:W-:Y:S01]  /*4100*/  @!P5 IMAD R13, R68, R90, R3 ;  /* 0x0000005a440dd224 */ /* 0x008fe200078e0203 */
[----:B------:R-:W-:Y:S04]  /*4110*/  BSSY B1, `(.L_x_131) ;  /* 0x0000006000017945 */ /* 0x000fe80003800000 */
[----:B------:R3:W-:Y:S01]  /*4120*/  @!P5 STG.E.U8 desc[UR36][R4.64+0x58], R13 ;  /* 0x0000580d0400d986 */ /* 0x0007e2000c101124 */
[----:B------:R-:W-:Y:S05]  /*4130*/  @P2 BRA `(.L_x_132) ;  /* 0x00000000000c2947 */ /* 0x000fea0003800000 */
[----:B------:R-:W5:Y:S02]  /*4140*/  LDG.E.U8 R101, desc[UR36][R8.64+0x59] ;  /* 0x0000592408657981 */ /* 0x000f64000c1e1100 */
[----:B-----5:R-:W-:-:S05]  /*4150*/  PRMT R0, R101, 0x8880, RZ ;  /* 0x0000888065007816 */ /* 0x020fca00000000ff */
[----:B------:R-:W-:-:S07]  /*4160*/  IMAD R3, R0, R91, RZ ;  /* 0x0000005b00037224 */ /* 0x000fce00078e02ff */
.L_x_132:
[----:B------:R-:W-:Y:S05]  /*4170*/  BSYNC B1 ;  /* 0x0000000000017941 */ /* 0x000fea0003800000 */
.L_x_131:
        /* <DEDUP_REMOVED lines=11> */
.L_x_134:
[----:B------:R-:W-:Y:S05]  /*4230*/  BSYNC B1 ;  /* 0x0000000000017941 */ /* 0x000fea0003800000 */
.L_x_133:
[----:B---3--:R-:W-:Y:S01]  /*4240*/  @!P4 IMAD R13, R70, R90, R3 ;  /* 0x0000005a460dc224 */ /* 0x008fe200078e0203 */
[----:B------:R-:W-:Y:S04]  /*4250*/  BSSY B1, `(.L_x_135) ;  /* 0x0000006000017945 */ /* 0x000fe80003800000 */
[----:B------:R3:W-:Y:S01]  /*4260*/  @!P4 STG.E.U8 desc[UR36][R6.64+0x58], R13 ;  /* 0x0000580d0600c986 */ /* 0x0007e2000c101124 */
[----:B------:R-:W-:Y:S05]  /*4270*/  @P3 BRA `(.L_x_136) ;  /* 0x00000000000c3947 */ /* 0x000fea0003800000 */
[----:B------:R-:W5:Y:S02]  /*4280*/  LDG.E.U8 R101, desc[UR36][R10.64+0x59] ;  /* 0x000059240a657981 */ /* 0x000f64000c1e1100 */
[----:B-----5:R-:W-:-:S05]  /*4290*/  PRMT R0, R101, 0x8880, RZ ;  /* 0x0000888065007816 */ /* 0x020fca00000000ff */
[----:B------:R-:W-:-:S07]  /*42a0*/  IMAD R3, R0, R91, RZ ;  /* 0x0000005b00037224 */ /* 0x000fce00078e02ff */
.L_x_136:
[----:B------:R-:W-:Y:S05]  /*42b0*/  BSYNC B1 ;  /* 0x0000000000017941 */ /* 0x000fea0003800000 */
.L_x_135:
[----:B------:R-:W-:Y:S01]  /*42c0*/  @!P3 IMAD R71, R71, R90, R3 ;  /* 0x0000005a4747b224 */ /* 0x000fe200078e0203 */
[----:B------:R-:W-:Y:S04]  /*42d0*/  BSSY B1, `(.L_x_137) ;  /* 0x0000006000017945 */ /* 0x000fe80003800000 */
[----:B------:R0:W-:Y:S01]  /*42e0*/  @!P3 STG.E.U8 desc[UR36][R6.64+0x59], R71 ;  /* 0x000059470600b986 */ /* 0x0001e2000c101124 */
[----:B------:R-:W-:Y:S05]  /*42f0*/  @P5 BRA `(.L_x_138) ;  /* 0x00000000000c5947 */ /* 0x000fea0003800000 */
[----:B------:R-:W5:Y:S02]  /*4300*/  LDG.E.U8 R101, desc[UR36][R8.64+0x60] ;  /* 0x0000602408657981 */ /* 0x000f64000c1e1100 */
[----:B-----5:R-:W-:-:S05]  /*4310*/  PRMT R0, R101, 0x8880, RZ ;  /* 0x0000888065007816 */ /* 0x020fca00000000ff */
[----:B------:R-:W-:-:S07]  /*4320*/  IMAD R3, R0, R91, RZ ;  /* 0x0000005b00037224 */ /* 0x000fce00078e02ff */
.L_x_138:
[----:B------:R-:W-:Y:S05]  /*4330*/  BSYNC B1 ;  /* 0x0000000000017941 */ /* 0x000fea0003800000 */
.L_x_137:
[----:B---3--:R-:W-:Y:S01]  /*4340*/  @!P5 IMAD R13, R72, R90, R3 ;  /* 0x0000005a480dd224 */ /* 0x008fe200078e0203 */
[----:B------:R-:W-:Y:S04]  /*4350*/  BSSY B1, `(.L_x_139) ;  /* 0x0000006000017945 */ /* 0x000fe80003800000 */
[----:B------:R3:W-:Y:S01]  /*4360*/  @!P5 STG.E.U8 desc[UR36][R4.64+0x60], R13 ;  /* 0x0000600d0400d986 */ /* 0x0007e2000c101124 */
[----:B------:R-:W-:Y:S05]  /*4370*/  @P2 BRA `(.L_x_140) ;  /* 0x00000000000c2947 */ /* 0x000fea0003800000 */
[----:B------:R-:W5:Y:S02]  /*4380*/  LDG.E.U8 R101, desc[UR36][R8.64+0x61] ;  /* 0x0000612408657981 */ /* 0x000f64000c1e1100 */
[----:B-----5:R-:W-:-:S05]  /*4390*/  PRMT R0, R101, 0x8880, RZ ;  /* 0x0000888065007816 */ /* 0x020fca00000000ff */
[----:B------:R-:W-:-:S07]  /*43a0*/  IMAD R3, R0, R91, RZ ;  /* 0x0000005b00037224 */ /* 0x000fce00078e02ff */
.L_x_140:
[----:B------:R-:W-:Y:S05]  /*43b0*/  BSYNC B1 ;  /* 0x0000000000017941 */ /* 0x000fea0003800000 */
.L_x_139:
        /* <DEDUP_REMOVED lines=11> */
.L_x_142:
[----:B------:R-:W-:Y:S05]  /*4470*/  BSYNC B1 ;  /* 0x0000000000017941 */ /* 0x000fea0003800000 */
.L_x_141:
[----:B---3--:R-:W-:Y:S01]  /*4480*/  @!P4 IMAD R13, R74, R90, R3 ;  /* 0x0000005a4a0dc224 */ /* 0x008fe200078e0203 */
[----:B------:R-:W-:Y:S04]  /*4490*/  BSSY B1, `(.L_x_143) ;  /* 0x0000006000017945 */ /* 0x000fe80003800000 */
[----:B------:R3:W-:Y:S01]  /*44a0*/  @!P4 STG.E.U8 desc[UR36][R6.64+0x60], R13 ;  /* 0x0000600d0600c986 */ /* 0x0007e2000c101124 */
[----:B------:R-:W-:Y:S05]  /*44b0*/  @P3 BRA `(.L_x_144) ;  /* 0x00000000000c3947 */ /* 0x000fea0003800000 */
[----:B------:R-:W5:Y:S02]  /*44c0*/  LDG.E.U8 R101, desc[UR36][R10.64+0x61] ;  /* 0x000061240a657981 */ /* 0x000f64000c1e1100 */
[----:B-----5:R-:W-:-:S05]  /*44d0*/  PRMT R0, R101, 0x8880, RZ ;  /* 0x0000888065007816 */ /* 0x020fca00000000ff */
[----:B------:R-:W-:-:S07]  /*44e0*/  IMAD R3, R0, R91, RZ ;  /* 0x0000005b00037224 */ /* 0x000fce00078e02ff */
.L_x_144:
[----:B------:R-:W-:Y:S05]  /*44f0*/  BSYNC B1 ;  /* 0x0000000000017941 */ /* 0x000fea0003800000 */
.L_x_143:
[----:B------:R-:W-:Y:S01]  /*4500*/  @!P3 IMAD R75, R75, R90, R3 ;  /* 0x0000005a4b4bb224 */ /* 0x000fe200078e0203 */
[----:B------:R-:W-:Y:S04]  /*4510*/  BSSY B1, `(.L_x_145) ;  /* 0x0000006000017945 */ /* 0x000fe80003800000 */
[----:B------:R0:W-:Y:S01]  /*4520*/  @!P3 STG.E.U8 desc[UR36][R6.64+0x61], R75 ;  /* 0x0000614b0600b986 */ /* 0x0001e2000c101124 */
[----:B------:R-:W-:Y:S05]  /*4530*/  @P5 BRA `(.L_x_146) ;  /* 0x00000000000c5947 */ /* 0x000fea0003800000 */
[----:B------:R-:W5:Y:S02]  /*4540*/  LDG.E.U8 R101, desc[UR36][R8.64+0x68] ;  /* 0x0000682408657981 */ /* 0x000f64000c1e1100 */
[----:B-----5:R-:W-:-:S05]  /*4550*/  PRMT R0, R101, 0x8880, RZ ;  /* 0x0000888065007816 */ /* 0x020fca00000000ff */
[----:B------:R-:W-:-:S07]  /*4560*/  IMAD R3, R0, R91, RZ ;  /* 0x0000005b00037224 */ /* 0x000fce00078e02ff */
.L_x_146:
[----:B------:R-:W-:Y:S05]  /*4570*/  BSYNC B1 ;  /* 0x0000000000017941 */ /* 0x000fea0003800000 */
.L_x_145:
[----:B---3--:R-:W-:Y:S01]  /*4580*/  @!P5 IMAD R13, R76, R90, R3 ;  /* 0x0000005a4c0dd224 */ /* 0x008fe200078e0203 */
[----:B------:R-:W-:Y:S04]  /*4590*/  BSSY B1, `(.L_x_147) ;  /* 0x0000006000017945 */ /* 0x000fe80003800000 */
[----:B------:R3:W-:Y:S01]  /*45a0*/  @!P5 STG.E.U8 desc[UR36][R4.64+0x68], R13 ;  /* 0x0000680d0400d986 */ /* 0x0007e2000c101124 */
[----:B------:R-:W-:Y:S05]  /*45b0*/  @P2 BRA `(.L_x_148) ;  /* 0x00000000000c2947 */ /* 0x000fea0003800000 */
[----:B------:R-:W5:Y:S02]  /*45c0*/  LDG.E.U8 R101, desc[UR36][R8.64+0x69] ;  /* 0x0000692408657981 */ /* 0x000f64000c1e1100 */
[----:B-----5:R-:W-:-:S05]  /*45d0*/  PRMT R0, R101, 0x8880, RZ ;  /* 0x0000888065007816 */ /* 0x020fca00000000ff */
[----:B------:R-:W-:-:S07]  /*45e0*/  IMAD R3, R0, R91, RZ ;  /* 0x0000005b00037224 */ /* 0x000fce00078e02ff */
.L_x_148:
[----:B------:R-:W-:Y:S05]  /*45f0*/  BSYNC B1 ;  /* 0x0000000000017941 */ /* 0x000fea0003800000 */
.L_x_147:
        /* <DEDUP_REMOVED lines=11> */
.L_x_150:
[----:B------:R-:W-:Y:S05]  /*46b0*/  BSYNC B1 ;  /* 0x0000000000017941 */ /* 0x000fea0003800000 */
.L_x_149:
[----:B---3--:R-:W-:Y:S01]  /*46c0*/  @!P4 IMAD R13, R78, R90, R3 ;  /* 0x0000005a4e0dc224 */ /* 0x008fe200078e0203 */
[----:B------:R-:W-:Y:S04]  /*46d0*/  BSSY B1, `(.L_x_151) ;  /* 0x0000006000017945 */ /* 0x000fe80003800000 */
[----:B------:R3:W-:Y:S01]  /*46e0*/  @!P4 STG.E.U8 desc[UR36][R6.64+0x68], R13 ;  /* 0x0000680d0600c986 */ /* 0x0007e2000c101124 */
[----:B------:R-:W-:Y:S05]  /*46f0*/  @P3 BRA `(.L_x_152) ;  /* 0x00000000000c3947 */ /* 0x000fea0003800000 */
[----:B------:R-:W5:Y:S02]  /*4700*/  LDG.E.U8 R101, desc[UR36][R10.64+0x69] ;  /* 0x000069240a657981 */ /* 0x000f64000c1e1100 */
[----:B-----5:R-:W-:-:S05]  /*4710*/  PRMT R0, R101, 0x8880, RZ ;  /* 0x0000888065007816 */ /* 0x020fca00000000ff */
[----:B------:R-:W-:-:S07]  /*4720*/  IMAD R3, R0, R91, RZ ;  /* 0x0000005b00037224 */ /* 0x000fce00078e02ff */
.L_x_152:
[----:B------:R-:W-:Y:S05]  /*4730*/  BSYNC B1 ;  /* 0x0000000000017941 */ /* 0x000fea0003800000 */
.L_x_151:
[----:B------:R-:W-:Y:S01]  /*4740*/  @!P3 IMAD R79, R79, R90, R3 ;  /* 0x0000005a4f4fb224 */ /* 0x000fe200078e0203 */
[----:B------:R-:W-:Y:S04]  /*4750*/  BSSY B1, `(.L_x_153) ;  /* 0x0000006000017945 */ /* 0x000fe80003800000 */
[----:B------:R0:W-:Y:S01]  /*4760*/  @!P3 STG.E.U8 desc[UR36][R6.64+0x69], R79 ;  /* 0x0000694f0600b986 */ /* 0x0001e2000c101124 */
[----:B------:R-:W-:Y:S05]  /*4770*/  @P5 BRA `(.L_x_154) ;  /* 0x00000000000c5947 */ /* 0x000fea0003800000 */
[----:B------:R-:W5:Y:S02]  /*4780*/  LDG.E.U8 R101, desc[UR36][R8.64+0x70] ;  /* 0x0000702408657981 */ /* 0x000f64000c1e1100 */
[----:B-----5:R-:W-:-:S05]  /*4790*/  PRMT R0, R101, 0x8880, RZ ;  /* 0x0000888065007816 */ /* 0x020fca00000000ff */
[----:B------:R-:W-:-:S07]  /*47a0*/  IMAD R3, R0, R91, RZ ;  /* 0x0000005b00037224 */ /* 0x000fce00078e02ff */
.L_x_154:
[----:B------:R-:W-:Y:S05]  /*47b0*/  BSYNC B1 ;  /* 0x0000000000017941 */ /* 0x000fea0003800000 */
.L_x_153:
[----:B---3--:R-:W-:Y:S01]  /*47c0*/  @!P5 IMAD R13, R80, R90, R3 ;  /* 0x0000005a500dd224 */ /* 0x008fe200078e0203 */
[----:B------:R-:W-:Y:S04]  /*47d0*/  BSSY B1, `(.L_x_155) ;  /* 0x0000006000017945 */ /* 0x000fe80003800000 */
[----:B------:R3:W-:Y:S01]  /*47e0*/  @!P5 STG.E.U8 desc[UR36][R4.64+0x70], R13 ;  /* 0x0000700d0400d986 */ /* 0x0007e2000c101124 */
[----:B------:R-:W-:Y:S05]  /*47f0*/  @P2 BRA `(.L_x_156) ;  /* 0x00000000000c2947 */ /* 0x000fea0003800000 */
[----:B------:R-:W5:Y:S02]  /*4800*/  LDG.E.U8 R101, desc[UR36][R8.64+0x71] ;  /* 0x0000712408657981 */ /* 0x000f64000c1e1100 */
[----:B-----5:R-:W-:-:S05]  /*4810*/  PRMT R0, R101, 0x8880, RZ ;  /* 0x0000888065007816 */ /* 0x020fca00000000ff */
[----:B------:R-:W-:-:S07]  /*4820*/  IMAD R3, R0, R91, RZ ;  /* 0x0000005b00037224 */ /* 0x000fce00078e02ff */
.L_x_156:
[----:B------:R-:W-:Y:S05]  /*4830*/  BSYNC B1 ;  /* 0x0000000000017941 */ /* 0x000fea0003800000 */
.L_x_155:
[----:B------:R-:W-:Y:S01]  /*4840*/  ISETP.LT.OR P4, PT, R19, 0x71, !P0 ;  /* 0x000000711300780c */ /* 0x000fe20004781670 */
[----:B------:R-:W-:Y:S01]  /*4850*/  @!P2 IMAD R81, R81, R90, R3 ;  /* 0x0000005a5151a224 */ /* 0x000fe200078e0203 */
[----:B------:R-:W-:Y:S01]  /*4860*/  BSSY B1, `(.L_x_157) ;  /* 0x000000a000017945 */ /* 0x000fe20003800000 */
[C---:B------:R-:W-:Y:S02]  /*4870*/  ISETP.LT.OR P3, PT, R19.reuse, 0x72, !P0 ;  /* 0x000000721300780c */ /* 0x040fe40004761670 */
[C---:B------:R-:W-:Y:S01]  /*4880*/  ISETP.LT.OR P5, PT, R19.reuse, 0x79, !P0 ;  /* 0x000000791300780c */ /* 0x040fe200047a1670 */
[----:B------:R0:W-:Y:S01]  /*4890*/  @!P2 STG.E.U8 desc[UR36][R4.64+0x71], R81 ;  /* 0x000071510400a986 */ /* 0x0001e2000c101124 */
[C---:B------:R-:W-:Y:S02]  /*48a0*/  ISETP.LT.OR P2, PT, R19.reuse, 0x79, !P1 ;  /* 0x000000791300780c */ /* 0x040fe40004f41670 */
[----:B------:R-:W-:-:S04]  /*48b0*/  ISETP.LT.OR P1, PT, R19, 0x7a, !P1 ;  /* 0x0000007a1300780c */ /* 0x000fc80004f21670 */
[----:B------:R-:W-:Y:S09]  /*48c0*/  @P4 BRA `(.L_x_158) ;  /* 0x00000000000c4947 */ /* 0x000ff20003800000 */
[----:B------:R-:W5:Y:S02]  /*48d0*/  LDG.E.U8 R101, desc[UR36][R10.64+0x70] ;  /* 0x000070240a657981 */ /* 0x000f64000c1e1100 */
[----:B-----5:R-:W-:-:S05]  /*48e0*/  PRMT R0, R101, 0x8880, RZ ;  /* 0x0000888065007816 */ /* 0x020fca00000000ff */
[----:B------:R-:W-:-:S07]  /*48f0*/  IMAD R3, R0, R91, RZ ;  /* 0x0000005b00037224 */ /* 0x000fce00078e02ff */
.L_x_158:
[----:B------:R-:W-:Y:S05]  /*4900*/  BSYNC B1 ;  /* 0x0000000000017941 */ /* 0x000fea0003800000 */
.L_x_157:
[----:B---3--:R-:W-:Y:S01]  /*4910*/  @!P4 IMAD R13, R82, R90, R3 ;  /* 0x0000005a520dc224 */ /* 0x008fe200078e0203 */
[----:B------:R-:W-:Y:S04]  /*4920*/  BSSY B1, `(.L_x_159) ;  /* 0x0000006000017945 */ /* 0x000fe80003800000 */
[----:B------:R3:W-:Y:S01]  /*4930*/  @!P4 STG.E.U8 desc[UR36][R6.64+0x70], R13 ;  /* 0x0000700d0600c986 */ /* 0x0007e2000c101124 */
[----:B------:R-:W-:Y:S05]  /*4940*/  @P3 BRA `(.L_x_160) ;  /* 0x00000000000c3947 */ /* 0x000fea0003800000 */
[----:B------:R-:W5:Y:S02]  /*4950*/  LDG.E.U8 R101, desc[UR36][R10.64+0x71] ;  /* 0x000071240a657981 */ /* 0x000f64000c1e1100 */
[----:B-----5:R-:W-:-:S05]  /*4960*/  PRMT R0, R101, 0x8880, RZ ;  /* 0x0000888065007816 */ /* 0x020fca00000000ff */
[----:B------:R-:W-:-:S07]  /*4970*/  IMAD R3, R0, R91, RZ ;  /* 0x0000005b00037224 */ /* 0x000fce00078e02ff */
.L_x_160:
[----:B------:R-:W-:Y:S05]  /*4980*/  BSYNC B1 ;  /* 0x0000000000017941 */ /* 0x000fea0003800000 */
.L_x_159:
[----:B------:R-:W-:Y:S01]  /*4990*/  @!P3 IMAD R83, R83, R90, R3 ;  /* 0x0000005a5353b224 */ /* 0x000fe200078e0203 */
[----:B------:R-:W-:Y:S04]  /*49a0*/  BSSY B1, `(.L_x_161) ;  /* 0x0000006000017945 */ /* 0x000fe80003800000 */
[----:B------:R0:W-:Y:S01]  /*49b0*/  @!P3 STG.E.U8 desc[UR36][R6.64+0x71], R83 ;  /* 0x000071530600b986 */ /* 0x0001e2000c101124 */
[----:B------:R-:W-:Y:S05]  /*49c0*/  @P2 BRA `(.L_x_162) ;  /* 0x00000000000c2947 */ /* 0x000fea0003800000 */
[----:B------:R-:W5:Y:S02]  /*49d0*/  LDG.E.U8 R101, desc[UR36][R8.64+0x78] ;  /* 0x0000782408657981 */ /* 0x000f64000c1e1100 */
[----:B-----5:R-:W-:-:S05]  /*49e0*/  PRMT R0, R101, 0x8880, RZ ;  /* 0x0000888065007816 */ /* 0x020fca00000000ff */
[----:B------:R-:W-:-:S07]  /*49f0*/  IMAD R3, R0, R91, RZ ;  /* 0x0000005b00037224 */ /* 0x000fce00078e02ff */
.L_x_162:
[----:B------:R-:W-:Y:S05]  /*4a00*/  BSYNC B1 ;  /* 0x0000000000017941 */ /* 0x000fea0003800000 */
.L_x_161:
[----:B---3--:R-:W-:Y:S01]  /*4a10*/  @!P2 IMAD R13, R84, R90, R3 ;  /* 0x0000005a540da224 */ /* 0x008fe200078e0203 */
[----:B------:R-:W-:Y:S04]  /*4a20*/  BSSY B1, `(.L_x_163) ;  /* 0x0000006000017945 */ /* 0x000fe80003800000 */
[----:B------:R3:W-:Y:S01]  /*4a30*/  @!P2 STG.E.U8 desc[UR36][R4.64+0x78], R13 ;  /* 0x0000780d0400a986 */ /* 0x0007e2000c101124 */
[----:B------:R-:W-:Y:S05]  /*4a40*/  @P1 BRA `(.L_x_164) ;  /* 0x00000000000c1947 */ /* 0x000fea0003800000 */
[----:B------:R-:W5:Y:S02]  /*4a50*/  LDG.E.U8 R101, desc[UR36][R8.64+0x79] ;  /* 0x0000792408657981 */ /* 0x000f64000c1e1100 */
[----:B-----5:R-:W-:-:S05]  /*4a60*/  PRMT R0, R101, 0x8880, RZ ;  /* 0x0000888065007816 */ /* 0x020fca00000000ff */
[----:B------:R-:W-:-:S07]  /*4a70*/  IMAD R3, R0, R91, RZ ;  /* 0x0000005b00037224 */ /* 0x000fce00078e02ff */
.L_x_164:
[----:B------:R-:W-:Y:S05]  /*4a80*/  BSYNC B1 ;  /* 0x0000000000017941 */ /* 0x000fea0003800000 */
.L_x_163:
[----:B------:R-:W-:Y:S01]  /*4a90*/  @!P1 IMAD R85, R85, R90, R3 ;  /* 0x0000005a55559224 */ /* 0x000fe200078e0203 */
[----:B------:R-:W-:Y:S04]  /*4aa0*/  BSSY B1, `(.L_x_165) ;  /* 0x0000006000017945 */ /* 0x000fe80003800000 */
[----:B------:R0:W-:Y:S01]  /*4ab0*/  @!P1 STG.E.U8 desc[UR36][R4.64+0x79], R85 ;  /* 0x0000795504009986 */ /* 0x0001e2000c101124 */
[----:B------:R-:W-:Y:S05]  /*4ac0*/  @P5 BRA `(.L_x_166) ;  /* 0x00000000000c5947 */ /* 0x000fea0003800000 */
[----:B------:R-:W5:Y:S02]  /*4ad0*/  LDG.E.U8 R101, desc[UR36][R10.64+0x78] ;  /* 0x000078240a657981 */ /* 0x000f64000c1e1100 */
[----:B-----5:R-:W-:-:S05]  /*4ae0*/  PRMT R0, R101, 0x8880, RZ ;  /* 0x0000888065007816 */ /* 0x020fca00000000ff */
[----:B------:R-:W-:-:S07]  /*4af0*/  IMAD R3, R0, R91, RZ ;  /* 0x0000005b00037224 */ /* 0x000fce00078e02ff */
.L_x_166:
[----:B------:R-:W-:Y:S05]  /*4b00*/  BSYNC B1 ;  /* 0x0000000000017941 */ /* 0x000fea0003800000 */
.L_x_165:
[----:B0123--:R-:W-:Y:S01]  /*4b10*/  @!P5 IMAD R5, R86, R90, R3 ;  /* 0x0000005a5605d224 */ /* 0x00ffe200078e0203 */
[----:B------:R-:W-:Y:S01]  /*4b20*/  ISETP.LT.OR P0, PT, R19, 0x7a, !P0 ;  /* 0x0000007a1300780c */ /* 0x000fe20004701670 */
[----:B------:R-:W-:Y:S03]  /*4b30*/  BSSY B1, `(.L_x_167) ;  /* 0x0000006000017945 */ /* 0x000fe60003800000 */
[----:B------:R0:W-:Y:S09]  /*4b40*/  @!P5 STG.E.U8 desc[UR36][R6.64+0x78], R5 ;  /* 0x000078050600d986 */ /* 0x0001f2000c101124 */
[----:B------:R-:W-:Y:S05]  /*4b50*/  @P0 BRA `(.L_x_168) ;  /* 0x00000000000c0947 */ /* 0x000fea0003800000 */
[----:B------:R-:W2:Y:S02]  /*4b60*/  LDG.E.U8 R101, desc[UR36][R10.64+0x79] ;  /* 0x000079240a657981 */ /* 0x000ea4000c1e1100 */
[----:B--2---:R-:W-:-:S05]  /*4b70*/  PRMT R0, R101, 0x8880, RZ ;  /* 0x0000888065007816 */ /* 0x004fca00000000ff */
[----:B------:R-:W-:-:S07]  /*4b80*/  IMAD R3, R0, R91, RZ ;  /* 0x0000005b00037224 */ /* 0x000fce00078e02ff */
.L_x_168:
[----:B------:R-:W-:Y:S05]  /*4b90*/  BSYNC B1 ;  /* 0x0000000000017941 */ /* 0x000fea0003800000 */
.L_x_167:
[----:B------:R-:W-:Y:S01]  /*4ba0*/  IMAD R3, R87, R90, R3 ;  /* 0x0000005a57037224 */ /* 0x000fe200078e0203 */
[----:B------:R-:W-:Y:S06]  /*4bb0*/  @P0 BRA `(.L_x_169) ;  /* 0x0000000c00100947 */ /* 0x000fec0003800000 */
[----:B------:R1:W-:Y:S01]  /*4bc0*/  STG.E.U8 desc[UR36][R6.64+0x79], R3 ;  /* 0x0000790306007986 */ /* 0x0003e2000c101124 */
[----:B------:R-:W-:Y:S05]  /*4bd0*/  BRA `(.L_x_169) ;  /* 0x0000000c00087947 */ /* 0x000fea0003800000 */
.L_x_40:
[C---:B------:R-:W-:Y:S02]  /*4be0*/  ISETP.GE.AND P1, PT, R20.reuse, 0x1, PT ;  /* 0x000000011400780c */ /* 0x040fe40003f26270 */
[----:B------:R-:W-:Y:S02]  /*4bf0*/  ISETP.GE.AND P0, PT, R20, 0x9, PT ;  /* 0x000000091400780c */ /* 0x000fe40003f06270 */
[C---:B------:R-:W-:Y:S02]  /*4c00*/  ISETP.LT.OR P4, PT, R19.reuse, 0x1, !P1 ;  /* 0x000000011300780c */ /* 0x040fe40004f81670 */
[C---:B------:R-:W-:Y:S02]  /*4c10*/  ISETP.LT.OR P3, PT, R19.reuse, 0x2, !P1 ;  /* 0x000000021300780c */ /* 0x040fe40004f61670 */
[C---:B------:R-:W-:Y:S02]  /*4c20*/  ISETP.LT.OR P2, PT, R19.reuse, 0x1, !P0 ;  /* 0x000000011300780c */ /* 0x040fe40004741670 */
[----:B------:R-:W-:-:S07]  /*4c30*/  ISETP.LT.OR P5, PT, R19, 0x2, !P0 ;  /* 0x000000021300780c */ /* 0x000fce00047a1670 */
[-C--:B------:R-:W-:Y:S02]  /*4c40*/  @!P4 IMAD R3, R24, R90.reuse, RZ ;  /* 0x0000005a1803c224 */ /* 0x080fe400078e02ff */
[-C--:B------:R-:W-:Y:S02]  /*4c50*/  @!P3 IMAD R25, R25, R90.reuse, RZ ;  /* 0x0000005a1919b224 */ /* 0x080fe400078e02ff */
[-C--:B------:R-:W-:Y:S01]  /*4c60*/  @!P2 IMAD R9, R26, R90.reuse, RZ ;  /* 0x0000005a1a09a224 */ /* 0x080fe200078e02ff */
[----:B------:R0:W-:Y:S01]  /*4c70*/  @!P4 STG.E.U8 desc[UR36][R4.64], R3 ;  /* 0x000000030400c986 */ /* 0x0001e2000c101124 */
[----:B------:R-:W-:Y:S01]  /*4c80*/  ISETP.LT.OR P4, PT, R19, 0x9, !P1 ;  /* 0x000000091300780c */ /* 0x000fe20004f81670 */
[----:B------:R-:W-:Y:S02]  /*4c90*/  @!P5 IMAD R27, R27, R90, RZ ;  /* 0x0000005a1b1bd224 */ /* 0x000fe400078e02ff */
[----:B------:R-:W-:Y:S01]  /*4ca0*/  @!P3 STG.E.U8 desc[UR36][R4.64+0x1], R25 ;  /* 0x000001190400b986 */ /* 0x000fe2000c101124 */
[----:B------:R-:W-:-:S03]  /*4cb0*/  ISETP.LT.OR P3, PT, R19, 0xa, !P1 ;  /* 0x0000000a1300780c */ /* 0x000fc60004f61670 */
[----:B------:R1:W-:Y:S01]  /*4cc0*/  @!P2 STG.E.U8 desc[UR36][R6.64], R9 ;  /* 0x000000090600a986 */ /* 0x0003e2000c101124 */
[----:B------:R-:W-:-:S03]  /*4cd0*/  ISETP.LT.OR P2, PT, R19, 0x9, !P0 ;  /* 0x000000091300780c */ /* 0x000fc60004741670 */
[----:B------:R-:W-:Y:S01]  /*4ce0*/  @!P5 STG.E.U8 desc[UR36][R6.64+0x1], R27 ;  /* 0x0000011b0600d986 */ /* 0x000fe2000c101124 */
[----:B------:R-:W-:Y:S01]  /*4cf0*/  ISETP.LT.OR P5, PT, R19, 0xa, !P0 ;  /* 0x0000000a1300780c */ /* 0x000fe200047a1670 */
[----:B------:R-:W-:-:S04]  /*4d00*/  @!P4 IMAD R11, R28, R90, RZ ;  /* 0x0000005a1c0bc224 */ /* 0x000fc800078e02ff */
[-C--:B------:R-:W-:Y:S01]  /*4d10*/  @!P3 IMAD R29, R29, R90.reuse, RZ ;  /* 0x0000005a1d1db224 */ /* 0x080fe200078e02ff */
[----:B------:R-:W-:Y:S01]  /*4d20*/  @!P4 STG.E.U8 desc[UR36][R4.64+0x8], R11 ;  /* 0x0000080b0400c986 */ /* 0x000fe2000c101124 */
[C---:B------:R-:W-:Y:S02]  /*4d30*/  ISETP.LT.OR P4, PT, R19.reuse, 0x11, !P1 ;  /* 0x000000111300780c */ /* 0x040fe40004f81670 */
[-C--:B0-----:R-:W-:Y:S01]  /*4d40*/  @!P2 IMAD R3, R30, R90.reuse, RZ ;  /* 0x0000005a1e03a224 */ /* 0x081fe200078e02ff */
[----:B------:R-:W-:Y:S01]  /*4d50*/  @!P3 STG.E.U8 desc[UR36][R4.64+0x9], R29 ;  /* 0x0000091d0400b986 */ /* 0x000fe2000c101124 */
[----:B------:R-:W-:Y:S02]  /*4d60*/  ISETP.LT.OR P3, PT, R19, 0x12, !P1 ;  /* 0x000000121300780c */ /* 0x000fe40004f61670 */
[----:B------:R-:W-:Y:S01]  /*4d70*/  @!P5 IMAD R31, R31, R90, RZ ;  /* 0x0000005a1f1fd224 */ /* 0x000fe200078e02ff */
[----:B------:R0:W-:Y:S01]  /*4d80*/  @!P2 STG.E.U8 desc[UR36][R6.64+0x8], R3 ;  /* 0x000008030600a986 */ /* 0x0001e2000c101124 */
[----:B------:R-:W-:-:S03]  /*4d90*/  ISETP.LT.OR P2, PT, R19, 0x11, !P0 ;  /* 0x000000111300780c */ /* 0x000fc60004741670 */
[----:B------:R-:W-:Y:S01]  /*4da0*/  @!P5 STG.E.U8 desc[UR36][R6.64+0x9], R31 ;  /* 0x0000091f0600d986 */ /* 0x000fe2000c101124 */
[----:B------:R-:W-:Y:S01]  /*4db0*/  ISETP.LT.OR P5, PT, R19, 0x12, !P0 ;  /* 0x000000121300780c */ /* 0x000fe200047a1670 */
[----:B-1----:R-:W-:-:S04]  /*4dc0*/  @!P4 IMAD R9, R32, R90, RZ ;  /* 0x0000005a2009c224 */ /* 0x002fc800078e02ff */
        /* <DEDUP_REMOVED lines=109> */
[----:B------:R1:W-:Y:S01]  /*54a0*/  @!P4 STG.E.U8 desc[UR36][R4.64+0x58], R11 ;  /* 0x0000580b0400c986 */ /* 0x0003e2000c101124 */
        /* <DEDUP_REMOVED lines=13> */
[-C--:B-1----:R-:W-:Y:S01]  /*5580*/  @!P2 IMAD R11, R74, R90.reuse, RZ ;  /* 0x0000005a4a0ba224 */ /* 0x082fe200078e02ff */
[----:B------:R-:W-:Y:S01]  /*5590*/  @!P3 STG.E.U8 desc[UR36][R4.64+0x61], R73 ;  /* 0x000061490400b986 */ /* 0x000fe2000c101124 */
[----:B------:R-:W-:Y:S02]  /*55a0*/  ISETP.LT.OR P3, PT, R19, 0x6a, !P1 ;  /* 0x0000006a1300780c */ /* 0x000fe40004f61670 */
[----:B------:R-:W-:Y:S01]  /*55b0*/  @!P5 IMAD R75, R75, R90, RZ ;  /* 0x0000005a4b4bd224 */ /* 0x000fe200078e02ff */
[----:B------:R1:W-:Y:S01]  /*55c0*/  @!P2 STG.E.U8 desc[UR36][R6.64+0x60], R11 ;  /* 0x0000600b0600a986 */ /* 0x0003e2000c101124 */
[----:B------:R-:W-:-:S03]  /*55d0*/  ISETP.LT.OR P2, PT, R19, 0x69, !P0 ;  /* 0x000000691300780c */ /* 0x000fc60004741670 */
[----:B------:R-:W-:Y:S01]  /*55e0*/  @!P5 STG.E.U8 desc[UR36][R6.64+0x61], R75 ;  /* 0x0000614b0600d986 */ /* 0x000fe2000c101124 */
[----:B------:R-:W-:Y:S01]  /*55f0*/  ISETP.LT.OR P5, PT, R19, 0x6a, !P0 ;  /* 0x0000006a1300780c */ /* 0x000fe200047a1670 */
[----:B0-----:R-:W-:-:S04]  /*5600*/  @!P4 IMAD R3, R76, R90, RZ ;  /* 0x0000005a4c03c224 */ /* 0x001fc800078e02ff */
[-C--:B------:R-:W-:Y:S01]  /*5610*/  @!P3 IMAD R77, R77, R90.reuse, RZ ;  /* 0x0000005a4d4db224 */ /* 0x080fe200078e02ff */
[----:B------:R0:W-:Y:S01]  /*5620*/  @!P4 STG.E.U8 desc[UR36][R4.64+0x68], R3 ;  /* 0x000068030400c986 */ /* 0x0001e2000c101124 */
[C---:B------:R-:W-:Y:S02]  /*5630*/  ISETP.LT.OR P4, PT, R19.reuse, 0x72, !P1 ;  /* 0x000000721300780c */ /* 0x040fe40004f81670 */
[-C--:B--2---:R-:W-:Y:S01]  /*5640*/  @!P2 IMAD R9, R78, R90.reuse, RZ ;  /* 0x0000005a4e09a224 */ /* 0x084fe200078e02ff */
[----:B------:R-:W-:Y:S01]  /*5650*/  @!P3 STG.E.U8 desc[UR36][R4.64+0x69], R77 ;  /* 0x0000694d0400b986 */ /* 0x000fe2000c101124 */
[----:B------:R-:W-:Y:S02]  /*5660*/  ISETP.LT.OR P3, PT, R19, 0x71, !P1 ;  /* 0x000000711300780c */ /* 0x000fe40004f61670 */
[----:B------:R-:W-:Y:S01]  /*5670*/  @!P5 IMAD R79, R79, R90, RZ ;  /* 0x0000005a4f4fd224 */ /* 0x000fe200078e02ff */
[----:B------:R-:W-:Y:S01]  /*5680*/  @!P2 STG.E.U8 desc[UR36][R6.64+0x68], R9 ;  /* 0x000068090600a986 */ /* 0x000fe2000c101124 */
[----:B------:R-:W-:-:S03]  /*5690*/  ISETP.LT.OR P2, PT, R19, 0x71, !P0 ;  /* 0x000000711300780c */ /* 0x000fc60004741670 */
[----:B------:R-:W-:Y:S01]  /*56a0*/  @!P5 STG.E.U8 desc[UR36][R6.64+0x69], R79 ;  /* 0x0000694f0600d986 */ /* 0x000fe2000c101124 */
[----:B------:R-:W-:Y:S01]  /*56b0*/  ISETP.LT.OR P5, PT, R19, 0x79, !P0 ;  /* 0x000000791300780c */ /* 0x000fe200047a1670 */
[----:B------:R-:W-:-:S04]  /*56c0*/  @!P4 IMAD R81, R81, R90, RZ ;  /* 0x0000005a5151c224 */ /* 0x000fc800078e02ff */
[-C--:B-1----:R-:W-:Y:S01]  /*56d0*/  @!P3 IMAD R11, R80, R90.reuse, RZ ;  /* 0x0000005a500bb224 */ /* 0x082fe200078e02ff */
[----:B------:R-:W-:Y:S01]  /*56e0*/  @!P4 STG.E.U8 desc[UR36][R4.64+0x71], R81 ;  /* 0x000071510400c986 */ /* 0x000fe2000c101124 */
[C---:B------:R-:W-:Y:S02]  /*56f0*/  ISETP.LT.OR P4, PT, R19.reuse, 0x72, !P0 ;  /* 0x000000721300780c */ /* 0x040fe40004781670 */
[C---:B------:R-:W-:Y:S01]  /*5700*/  ISETP.LT.OR P0, PT, R19.reuse, 0x7a, !P0 ;  /* 0x0000007a1300780c */ /* 0x040fe20004701670 */
[----:B------:R1:W-:Y:S01]  /*5710*/  @!P3 STG.E.U8 desc[UR36][R4.64+0x70], R11 ;  /* 0x0000700b0400b986 */ /* 0x0003e2000c101124 */
[C---:B------:R-:W-:Y:S01]  /*5720*/  ISETP.LT.OR P3, PT, R19.reuse, 0x79, !P1 ;  /* 0x000000791300780c */ /* 0x040fe20004f61670 */
[----:B0-----:R-:W-:Y:S01]  /*5730*/  @!P2 IMAD R3, R82, R90, RZ ;  /* 0x0000005a5203a224 */ /* 0x001fe200078e02ff */
[----:B------:R-:W-:-:S04]  /*5740*/  ISETP.LT.OR P1, PT, R19, 0x7a, !P1 ;  /* 0x0000007a1300780c */ /* 0x000fc80004f21670 */
[----:B------:R2:W-:Y:S03]  /*5750*/  @!P2 STG.E.U8 desc[UR36][R6.64+0x70], R3 ;  /* 0x000070030600a986 */ /* 0x0005e6000c101124 */
[-C--:B------:R-:W-:Y:S02]  /*5760*/  @!P4 IMAD R83, R83, R90.reuse, RZ ;  /* 0x0000005a5353c224 */ /* 0x080fe400078e02ff */
[-C--:B-1----:R-:W-:Y:S02]  /*5770*/  @!P5 IMAD R11, R86, R90.reuse, RZ ;  /* 0x0000005a560bd224 */ /* 0x082fe400078e02ff */
[-C--:B------:R-:W-:Y:S01]  /*5780*/  @!P3 IMAD R9, R84, R90.reuse, RZ ;  /* 0x0000005a5409b224 */ /* 0x080fe200078e02ff */
[----:B------:R2:W-:Y:S01]  /*5790*/  @!P4 STG.E.U8 desc[UR36][R6.64+0x71], R83 ;  /* 0x000071530600c986 */ /* 0x0005e2000c101124 */
[-C--:B------:R-:W-:Y:S02]  /*57a0*/  @!P1 IMAD R85, R85, R90.reuse, RZ ;  /* 0x0000005a55559224 */ /* 0x080fe400078e02ff */
[----:B------:R-:W-:Y:S01]  /*57b0*/  @!P0 IMAD R87, R87, R90, RZ ;  /* 0x0000005a57578224 */ /* 0x000fe200078e02ff */
[----:B------:R2:W-:Y:S04]  /*57c0*/  @!P3 STG.E.U8 desc[UR36][R4.64+0x78], R9 ;  /* 0x000078090400b986 */ /* 0x0005e8000c101124 */
[----:B------:R2:W-:Y:S04]  /*57d0*/  @!P1 STG.E.U8 desc[UR36][R4.64+0x79], R85 ;  /* 0x0000795504009986 */ /* 0x0005e8000c101124 */
[----:B------:R2:W-:Y:S04]  /*57e0*/  @!P5 STG.E.U8 desc[UR36][R6.64+0x78], R11 ;  /* 0x0000780b0600d986 */ /* 0x0005e8000c101124 */
[----:B------:R2:W-:Y:S02]  /*57f0*/  @!P0 STG.E.U8 desc[UR36][R6.64+0x79], R87 ;  /* 0x0000795706008986 */ /* 0x0005e4000c101124 */
.L_x_169:
[----:B------:R-:W-:Y:S05]  /*5800*/  BSYNC B0 ;  /* 0x0000000000007941 */ /* 0x000fea0003800000 */
.L_x_39:
[----:B0-2---:R-:W2:Y:S01]  /*5810*/  LDL.64 R4, [R1] ;  /* 0x0000000001047983 */ /* 0x005ea20000100a00 */
[----:B------:R-:W-:Y:S01]  /*5820*/  ULDC.64 UR4, c[0x0][0x650] ;  /* 0x0001940000047ab9 */ /* 0x000fe20000000a00 */
[----:B------:R-:W-:Y:S02]  /*5830*/  IMAD.U32 R0, RZ, RZ, UR44 ;  /* 0x0000002cff007e24 */ /* 0x000fe4000f8e00ff */
[----:B------:R-:W-:Y:S02]  /*5840*/  IMAD.MOV.U32 R22, RZ, RZ, -0x1 ;  /* 0xffffffffff167424 */ /* 0x000fe400078e00ff */
[----:B------:R0:W-:Y:S01]  /*5850*/  SYNCS.ARRIVE.TRANS64.A1T0 RZ, [R0+UR47], RZ ;  /* 0x000000ff00ff79a7 */ /* 0x0001e2000810002f */
[----:B------:R-:W-:Y:S02]  /*5860*/  IMAD.MOV.U32 R19, RZ, RZ, -0x1 ;  /* 0xffffffffff137424 */ /* 0x000fe400078e00ff */
[----:B------:R-:W-:Y:S01]  /*5870*/  IMAD.MOV.U32 R18, RZ, RZ, -0x1 ;  /* 0xffffffffff127424 */ /* 0x000fe200078e00ff */
[----:B0-----:R-:W-:-:S02]  /*5880*/  PRMT R0, RZ, 0x7610, R0 ;  /* 0x00007610ff007816 */ /* 0x001fc40000000000 */
[----:B--2---:R-:W-:-:S05]  /*5890*/  LEA R16, P0, R4, R16, 0x1 ;  /* 0x0000001004107211 */ /* 0x004fca00078008ff */
[----:B------:R-:W-:Y:S01]  /*58a0*/  IMAD.X R17, R98, 0x1, R17, P0 ;  /* 0x0000000162117824 */ /* 0x000fe200000e0611 */
[----:B------:R-:W-:-:S04]  /*58b0*/  ISETP.GE.U32.AND P0, PT, R16, UR4, PT ;  /* 0x0000000410007c0c */ /* 0x000fc8000bf06070 */
[----:B------:R-:W-:-:S13]  /*58c0*/  ISETP.GE.U32.AND.EX P0, PT, R17, UR5, PT, P0 ;  /* 0x0000000511007c0c */ /* 0x000fda000bf06100 */
[----:B------:R-:W-:Y:S05]  /*58d0*/  @P0 BRA `(.L_x_170) ;  /* 0x0000000400500947 */ /* 0x000fea0003800000 */
[----:B------:R-:W0:Y:S01]  /*58e0*/  LDC.64 R10, c[0x0][0x628] ;  /* 0x00018a00ff0a7b82 */ /* 0x000e220000000a00 */
[----:B------:R-:W2:Y:S01]  /*58f0*/  S2R R19, SR_CTAID.X ;  /* 0x0000000000137919 */ /* 0x000ea20000002500 */
[----:B------:R-:W-:Y:S02]  /*5900*/  IMAD.MOV.U32 R8, RZ, RZ, R16 ;  /* 0x000000ffff087224 */ /* 0x000fe400078e0010 */
[----:B------:R-:W-:Y:S01]  /*5910*/  IMAD.MOV.U32 R9, RZ, RZ, R17 ;  /* 0x000000ffff097224 */ /* 0x000fe200078e0011 */
[----:B------:R-:W3:Y:S03]  /*5920*/  S2R R20, SR_CTAID.Y ;  /* 0x0000000000147919 */ /* 0x000ee60000002600 */
[----:B------:R-:W1:Y:S08]  /*5930*/  LDC R0, c[0x0][0x630] ;  /* 0x00018c00ff007b82 */ /* 0x000e700000000800 */
[----:B------:R-:W1:Y:S01]  /*5940*/  LDC.64 R14, c[0x0][0x620] ;  /* 0x00018800ff0e7b82 */ /* 0x000e620000000a00 */
[----:B0-----:R-:W-:-:S04]  /*5950*/  ISETP.NE.U32.AND P0, PT, R10, RZ, PT ;  /* 0x000000ff0a00720c */ /* 0x001fc80003f05070 */
[----:B------:R-:W-:-:S13]  /*5960*/  ISETP.NE.AND.EX P0, PT, R11, RZ, PT, P0 ;  /* 0x000000ff0b00720c */ /* 0x000fda0003f05300 */
[----:B-123--:R-:W-:Y:S05]  /*5970*/  @!P0 BRA `(.L_x_171) ;  /* 0x0000000000288947 */ /* 0x00efea0003800000 */
[----:B------:R-:W0:Y:S02]  /*5980*/  LDC R3, c[0x0][0x634] ;  /* 0x00018d00ff037b82 */ /* 0x000e240000000800 */
[----:B0-----:R-:W-:-:S05]  /*5990*/  IADD3 R3, P0, R16, R3, RZ ;  /* 0x0000000310037210 */ /* 0x001fca0007f1e0ff */
[----:B------:R-:W-:-:S04]  /*59a0*/  IMAD.X R13, RZ, RZ, R17, P0 ;  /* 0x000000ffff0d7224 */ /* 0x000fc800000e0611 */
[----:B------:R-:W-:-:S04]  /*59b0*/  IMAD.WIDE.U32 R4, R13, R10, RZ ;  /* 0x0000000a0d047225 */ /* 0x000fc800078e00ff */
[----:B----4-:R-:W-:-:S04]  /*59c0*/  IMAD.WIDE.U32 R6, P0, R3, R11, R4 ;  /* 0x0000000b03067225 */ /* 0x010fc80007800004 */
[----:B------:R-:W-:-:S04]  /*59d0*/  IMAD.WIDE.U32 R4, R3, R10, RZ ;  /* 0x0000000a03047225 */ /* 0x000fc800078e00ff */
[----:B------:R-:W-:Y:S01]  /*59e0*/  IMAD.X R9, RZ, RZ, RZ, P0 ;  /* 0x000000ffff097224 */ /* 0x000fe200000e06ff */
[----:B------:R-:W-:Y:S01]  /*59f0*/  IADD3 RZ, P0, R5, R6, RZ ;  /* 0x0000000605ff7210 */ /* 0x000fe20007f1e0ff */
[----:B------:R-:W-:-:S04]  /*5a00*/  IMAD.MOV.U32 R8, RZ, RZ, R7 ;  /* 0x000000ffff087224 */ /* 0x000fc800078e0007 */
[----:B------:R-:W-:-:S08]  /*5a10*/  IMAD.WIDE.U32.X R8, R13, R11, R8, P0 ;  /* 0x0000000b0d087225 */ /* 0x000fd000000e0408 */
.L_x_171:
[-CC-:B------:R-:W-:Y:S01]  /*5a20*/  SHF.R.U64 R18, R8, R0.reuse, R9.reuse ;  /* 0x0000000008127219 */ /* 0x180fe20000001209 */
[----:B------:R-:W0:Y:S01]  /*5a30*/  LDC.64 R24, c[0x0][0x640] ;  /* 0x00019000ff187b82 */ /* 0x000e220000000a00 */
[----:B------:R-:W-:Y:S01]  /*5a40*/  SHF.R.U32.HI R0, RZ, R0, R9 ;  /* 0x00000000ff007219 */ /* 0x000fe20000011609 */
[----:B------:R-:W-:Y:S01]  /*5a50*/  ULDC UR4, c[0x0][0x150] ;  /* 0x0000540000047ab9 */ /* 0x000fe20000000800 */
[----:B------:R-:W-:Y:S02]  /*5a60*/  IADD3 R3, P0, RZ, -R18, RZ ;  /* 0x80000012ff037210 */ /* 0x000fe40007f1e0ff */
[----:B----4-:R-:W-:-:S03]  /*5a70*/  I2FP.F32.U32 R7, R19 ;  /* 0x0000001300077245 */ /* 0x010fc60000201000 */
[----:B------:R-:W1:Y:S01]  /*5a80*/  LDC R6, c[0x0][0x618] ;  /* 0x00018600ff067b82 */ /* 0x000e620000000800 */
[----:B------:R-:W-:Y:S02]  /*5a90*/  IMAD.X R5, RZ, RZ, ~R0, P0 ;  /* 0x000000ffff057224 */ /* 0x000fe400000e0e00 */
[----:B------:R-:W-:Y:S01]  /*5aa0*/  FMUL R7, R7, UR4 ;  /* 0x0000000407077c20 */ /* 0x000fe20008400000 */
[----:B------:R-:W-:Y:S01]  /*5ab0*/  ULDC UR4, c[0x0][0x154] ;  /* 0x0000550000047ab9 */ /* 0x000fe20000000800 */
[-C--:B------:R-:W-:Y:S02]  /*5ac0*/  IMAD R0, R5, R14.reuse, RZ ;  /* 0x0000000e05007224 */ /* 0x080fe400078e02ff */
[C---:B------:R-:W-:Y:S01]  /*5ad0*/  IMAD.WIDE.U32 R4, R3.reuse, R14, R16 ;  /* 0x0000000e03047225 */ /* 0x040fe200078e0010 */
[----:B------:R-:W2:Y:S01]  /*5ae0*/  LDC R8, c[0x0][0x608] ;  /* 0x00018200ff087b82 */ /* 0x000ea20000000800 */
[----:B------:R-:W3:Y:S02]  /*5af0*/  F2I.U32.TRUNC.NTZ R7, R7 ;  /* 0x0000000700077305 */ /* 0x000ee4000020f000 */
[----:B------:R-:W-:-:S04]  /*5b00*/  IMAD R3, R3, R15, R0 ;  /* 0x0000000f03037224 */ /* 0x000fc800078e0200 */
[----:B------:R-:W-:Y:S01]  /*5b10*/  IMAD.IADD R3, R5, 0x1, R3 ;  /* 0x0000000105037824 */ /* 0x000fe200078e0203 */
[----:B------:R-:W4:Y:S01]  /*5b20*/  LDC R22, c[0x0][0x658] ;  /* 0x00019600ff167b82 */ /* 0x000f220000000800 */
[----:B------:R-:W-:Y:S02]  /*5b30*/  I2FP.F32.U32 R5, R20 ;  /* 0x0000001400057245 */ /* 0x000fe40000201000 */
[----:B0-----:R-:W-:-:S04]  /*5b40*/  ISETP.NE.U32.AND P0, PT, R24, RZ, PT ;  /* 0x000000ff1800720c */ /* 0x001fc80003f05070 */
[----:B------:R-:W-:Y:S01]  /*5b50*/  ISETP.NE.AND.EX P0, PT, R25, RZ, PT, P0 ;  /* 0x000000ff1900720c */ /* 0x000fe20003f05300 */
[----:B------:R-:W0:Y:S01]  /*5b60*/  LDC R0, c[0x0][0x144] ;  /* 0x00005100ff007b82 */ /* 0x000e220000000800 */
[-C--:B-1----:R-:W-:Y:S01]  /*5b70*/  SHF.R.U64 R10, R4, R6.reuse, R3 ;  /* 0x00000006040a7219 */ /* 0x082fe20000001203 */
[----:B---3--:R-:W-:Y:S01]  /*5b80*/  IMAD.MOV R7, RZ, RZ, -R7 ;  /* 0x000000ffff077224 */ /* 0x008fe200078e0a07 */
[----:B------:R-:W-:Y:S01]  /*5b90*/  SHF.R.U32.HI R3, RZ, R6, R3 ;  /* 0x00000006ff037219 */ /* 0x000fe20000011603 */
[----:B------:R-:W-:-:S04]  /*5ba0*/  FMUL R6, R5, UR4 ;  /* 0x0000000405067c20 */ /* 0x000fc80008400000 */
[----:B------:R-:W1:Y:S01]  /*5bb0*/  LDC R15, c[0x0][0x148] ;  /* 0x00005200ff0f7b82 */ /* 0x000e620000000800 */
[----:B------:R3:W0:Y:S01]  /*5bc0*/  F2I.U32.TRUNC.NTZ R14, R6 ;  /* 0x00000006000e7305 */ /* 0x000622000020f000 */
[-CC-:B--2---:R-:W-:Y:S02]  /*5bd0*/  SHF.R.U64 R12, R10, R8.reuse, R3.reuse ;  /* 0x000000080a0c7219 */ /* 0x184fe40000001203 */
[----:B------:R-:W-:-:S04]  /*5be0*/  SHF.R.U32.HI R3, RZ, R8, R3 ;  /* 0x00000008ff037219 */ /* 0x000fc80000011603 */
[----:B------:R-:W2:Y:S01]  /*5bf0*/  LDC R21, c[0x0][0x600] ;  /* 0x00018000ff157b82 */ /* 0x000ea20000000800 */
[-CC-:B----4-:R-:W-:Y:S02]  /*5c00*/  SHF.R.U64 R13, R12, R22.reuse, R3.reuse ;  /* 0x000000160c0d7219 */ /* 0x190fe40000001203 */
[----:B------:R-:W-:-:S03]  /*5c10*/  SHF.R.U32.HI R5, RZ, R22, R3 ;  /* 0x00000016ff057219 */ /* 0x000fc60000011603 */
[----:B------:R-:W-:Y:S02]  /*5c20*/  IMAD.MOV.U32 R4, RZ, RZ, R13 ;  /* 0x000000ffff047224 */ /* 0x000fe400078e000d */
[----:B------:R-:W4:Y:S01]  /*5c30*/  LDC R26, c[0x0][0x648] ;  /* 0x00019200ff1a7b82 */ /* 0x000f220000000800 */
[----:B0-----:R-:W-:-:S07]  /*5c40*/  IMAD R22, R0, R7, R19 ;  /* 0x0000000700167224 */ /* 0x001fce00078e0213 */
[----:B------:R-:W0:Y:S08]  /*5c50*/  LDC R27, c[0x0][0x638] ;  /* 0x00018e00ff1b7b82 */ /* 0x000e300000000800 */
[----:B------:R-:W0:Y:S01]  /*5c60*/  LDC R28, c[0x0][0x610] ;  /* 0x00018400ff1c7b82 */ /* 0x000e220000000800 */
[----:B-1-3--:R-:W-:Y:S05]  /*5c70*/  @!P0 BRA `(.L_x_172) ;  /* 0x0000000000288947 */ /* 0x00afea0003800000 */
[----:B------:R-:W1:Y:S02]  /*5c80*/  LDC R0, c[0x0][0x64c] ;  /* 0x00019300ff007b82 */ /* 0x000e640000000800 */
[----:B-1----:R-:W-:-:S05]  /*5c90*/  IADD3 R3, P0, R13, R0, RZ ;  /* 0x000000000d037210 */ /* 0x002fca0007f1e0ff */
        /* <DEDUP_REMOVED lines=8> */
.L_x_172:
[----:B------:R-:W-:Y:S01]  /*5d20*/  ISETP.NE.AND P0, PT, R2, 0x1, PT ;  /* 0x000000010200780c */ /* 0x000fe20003f05270 */
[----:B------:R-:W-:Y:S01]  /*5d30*/  IMAD.MOV R14, RZ, RZ, -R14 ;  /* 0x000000ffff0e7224 */ /* 0x000fe200078e0a0e */
[----:B----4-:R-:W-:Y:S01]  /*5d40*/  SHF.R.U64 R0, R4, R26, R5 ;  /* 0x0000001a04007219 */ /* 0x010fe20000001205 */
[----:B--2---:R-:W-:Y:S01]  /*5d50*/  VIADD R5, R21, 0xffffffff ;  /* 0xffffffff15057836 */ /* 0x004fe20000000000 */
[----:B------:R-:W-:-:S03]  /*5d60*/  LOP3.LUT R3, R12, R99, RZ, 0xc0, !PT ;  /* 0x000000630c037212 */ /* 0x000fc600078ec0ff */
[----:B------:R-:W-:Y:S01]  /*5d70*/  IMAD.MOV R4, RZ, RZ, -R0 ;  /* 0x000000ffff047224 */ /* 0x000fe200078e0a00 */
[----:B------:R-:W-:Y:S01]  /*5d80*/  LOP3.LUT R5, R10, R5, RZ, 0xc0, !PT ;  /* 0x000000050a057212 */ /* 0x000fe200078ec0ff */
[----:B------:R-:W-:Y:S02]  /*5d90*/  IMAD R3, R96, R0, R3 ;  /* 0x0000000060037224 */ /* 0x000fe400078e0203 */
[----:B0-----:R-:W-:Y:S02]  /*5da0*/  IMAD R0, R4, R27, R13 ;  /* 0x0000001b04007224 */ /* 0x001fe400078e020d */
[----:B------:R-:W-:Y:S02]  /*5db0*/  @P0 IMAD R22, R15, R14, R20 ;  /* 0x0000000e0f160224 */ /* 0x000fe400078e0214 */
[----:B------:R-:W-:Y:S02]  /*5dc0*/  IMAD.MOV.U32 R4, RZ, RZ, 0x1 ;  /* 0x00000001ff047424 */ /* 0x000fe400078e00ff */
[----:B------:R-:W-:-:S02]  /*5dd0*/  IMAD R22, R3, R28, R22 ;  /* 0x0000001c03167224 */ /* 0x000fc400078e0216 */
[----:B------:R-:W-:Y:S01]  /*5de0*/  IMAD R3, R0, R21, R5 ;  /* 0x0000001500037224 */ /* 0x000fe200078e0205 */
[----:B------:R-:W-:-:S04]  /*5df0*/  PRMT R0, R4, 0x7610, R0 ;  /* 0x0000761004007816 */ /* 0x000fc80000000000 */
[----:B------:R-:W-:Y:S02]  /*5e00*/  SEL R19, R3, R22, !P0 ;  /* 0x0000001603137207 */ /* 0x000fe40004000000 */
[----:B------:R-:W-:-:S07]  /*5e10*/  SEL R22, R22, R3, !P0 ;  /* 0x0000000316167207 */ /* 0x000fce0004000000 */
.L_x_170:
[----:B------:R-:W-:Y:S02]  /*5e20*/  LOP3.LUT P0, RZ, R0, 0xff, RZ, 0xc0, !PT ;  /* 0x000000ff00ff7812 */ /* 0x000fe4000780c0ff */
[----:B------:R-:W-:-:S11]  /*5e30*/  LOP3.LUT R102, R102, 0x1, RZ, 0x3c, !PT ;  /* 0x0000000166667812 */ /* 0x000fd600078e3cff */
[----:B------:R-:W-:Y:S05]  /*5e40*/  @P0 BRA `(.L_x_173) ;  /* 0xffffffbc00740947 */ /* 0x000fea000383ffff */
[----:B------:R-:W-:Y:S05]  /*5e50*/  EXIT ;  /* 0x000000000000794d */ /* 0x000fea0003800000 */
.L_x_18:
[----:B------:R-:W-:-:S08]  /*5e60*/  ISETP.NE.AND P0, PT, R14, RZ, PT ;  /* 0x000000ff0e00720c */ /* 0x000fd00003f05270 */
[----:B0-----:R-:W0:-:S00]  /*5e70*/  USETMAXREG.DEALLOC.CTAPOOL 0x28 ;  /* 0x00000028000079c8 */ /* 0x001e0000080e0500 */
[----:B------:R-:W-:Y:S05]  /*5e80*/  @P0 EXIT ;  /* 0x000000000000094d */ /* 0x000fea0003800000 */
[----:B0-----:R-:W-:Y:S01]  /*5e90*/  LOP3.LUT P0, RZ, R8, 0xff, RZ, 0xc0, !PT ;  /* 0x000000ff08ff7812 */ /* 0x001fe2000780c0ff */
[----:B------:R-:W-:Y:S02]  /*5ea0*/  IMAD.MOV.U32 R3, RZ, RZ, 0x1 ;  /* 0x00000001ff037424 */ /* 0x000fe400078e00ff */
[----:B------:R-:W-:-:S10]  /*5eb0*/  IMAD.MOV.U32 R8, RZ, RZ, RZ ;  /* 0x000000ffff087224 */ /* 0x000fd400078e00ff */
[----:B------:R-:W-:Y:S05]  /*5ec0*/  @!P0 BRA `(.L_x_174) ;  /* 0x0000000c00388947 */ /* 0x000fea0003800000 */
[----:B------:R-:W0:Y:S01]  /*5ed0*/  S2R R12, SR_CgaCtaId ;  /* 0x00000000000c7919 */ /* 0x000e220000008800 */
[----:B------:R-:W-:Y:S01]  /*5ee0*/  LOP3.LUT P0, RZ, R5, 0x1f, RZ, 0xc0, !PT ;  /* 0x0000001f05ff7812 */ /* 0x000fe2000780c0ff */
[----:B------:R-:W-:Y:S01]  /*5ef0*/  ULDC UR5, c[0x0][0x658] ;  /* 0x0001960000057ab9 */ /* 0x000fe20000000800 */
[C---:B------:R-:W-:Y:S01]  /*5f00*/  ISETP.NE.AND P2, PT, R4.reuse, RZ, PT ;  /* 0x000000ff0400720c */ /* 0x040fe20003f45270 */
[----:B------:R-:W-:Y:S01]  /*5f10*/  UMOV UR6, 0xffffffff ;  /* 0xffffffff00067882 */ /* 0x000fe20000000000 */
[----:B------:R-:W-:Y:S01]  /*5f20*/  ISETP.NE.OR P0, PT, R4, RZ, !P0 ;  /* 0x000000ff0400720c */ /* 0x000fe20004705670 */
[----:B------:R-:W-:Y:S01]  /*5f30*/  BSSY B0, `(.L_x_174) ;  /* 0x00000c7000007945 */ /* 0x000fe20003800000 */
[----:B------:R-:W-:Y:S01]  /*5f40*/  USHF.L.U32 UR6, UR6, UR5, URZ ;  /* 0x0000000506067299 */ /* 0x000fe2000800063f */
[----:B------:R-:W-:Y:S01]  /*5f50*/  IMAD.MOV.U32 R10, RZ, RZ, 0x1 ;  /* 0x00000001ff0a7424 */ /* 0x000fe200078e00ff */
[----:B------:R-:W-:Y:S01]  /*5f60*/  LOP3.LUT R9, R23, 0x2, RZ, 0xfc, !PT ;  /* 0x0000000217097812 */ /* 0x000fe200078efcff */
[----:B------:R-:W-:Y:S01]  /*5f70*/  IMAD.MOV.U32 R3, RZ, RZ, 0x1 ;  /* 0x00000001ff037424 */ /* 0x000fe200078e00ff */
[----:B------:R-:W-:Y:S01]  /*5f80*/  ULDC UR4, c[0x0][0x600] ;  /* 0x0001800000047ab9 */ /* 0x000fe20000000800 */
[----:B------:R-:W-:Y:S01]  /*5f90*/  IMAD.MOV.U32 R8, RZ, RZ, RZ ;  /* 0x000000ffff087224 */ /* 0x000fe200078e00ff */
[----:B------:R-:W-:Y:S01]  /*5fa0*/  UMOV UR7, 0x1 ;  /* 0x0000000100077882 */ /* 0x000fe20000000000 */
[----:B------:R-:W-:-:S02]  /*5fb0*/  UIADD3 UR19, UR40, 0x1, URZ ;  /* 0x0000000128137890 */ /* 0x000fc4000fffe03f */
[----:B------:R-:W-:Y:S02]  /*5fc0*/  UIADD3 UR15, UR4, -0x1, URZ ;  /* 0xffffffff040f7890 */ /* 0x000fe4000fffe03f */
[----:B------:R-:W-:Y:S02]  /*5fd0*/  USHF.L.U32 UR17, UR7, UR5, URZ ;  /* 0x0000000507117299 */ /* 0x000fe4000800063f */
[----:B------:R-:W-:Y:S01]  /*5fe0*/  ULOP3.LUT UR16, URZ, UR6, URZ, 0x33, !UPT ;  /* 0x000000063f107292 */ /* 0x000fe2000f8e333f */
[----:B------:R-:W-:Y:S01]  /*5ff0*/  ULDC.64 UR20, c[0x0][0x198] ;  /* 0x0000660000147ab9 */ /* 0x000fe20000000a00 */
[C---:B0-----:R-:W-:Y:S02]  /*6000*/  IMAD.SHL.U32 R4, R12.reuse, 0x400, RZ ;  /* 0x000004000c047824 */ /* 0x041fe400078e00ff */
[----:B------:R-:W-:-:S03]  /*6010*/  IMAD.SHL.U32 R12, R12, 0x20, RZ ;  /* 0x000000200c0c7824 */ /* 0x000fc600078e00ff */
[----:B------:R-:W-:Y:S02]  /*6020*/  LOP3.LUT R4, R4, 0xc00, RZ, 0xc0, !PT ;  /* 0x00000c0004047812 */ /* 0x000fe400078ec0ff */
[----:B------:R-:W-:-:S03]  /*6030*/  LOP3.LUT R12, R12, 0x60, RZ, 0xc0, !PT ;  /* 0x000000600c0c7812 */ /* 0x000fc600078ec0ff */
[----:B------:R-:W-:-:S07]  /*6040*/  VIADD R11, R4, 0x12b80 ;  /* 0x00012b80040b7836 */ /* 0x000fce0000000000 */
.L_x_186:
[----:B------:R-:W-:-:S03]  /*6050*/  UMOV UR4, 0xffffffff ;  /* 0xffffffff00047882 */ /* 0x000fc60000000000 */
[----:B------:R-:W-:Y:S05]  /*6060*/  BRA.DIV UR4, `(.L_x_175) ;  /* 0x0000002204907947 */ /* 0x000fea000b800000 */
[----:B------:R-:W-:-:S13]  /*6070*/  ELECT P6, URZ, PT ;  /* 0x00000000003f782f */ /* 0x000fda00038c0000 */
.L_x_232:
[----:B------:R-:W0:Y:S01]  /*6080*/  LDC R4, c[0x0][0x28c] ;  /* 0x0000a300ff047b82 */ /* 0x000e220000000800 */
[----:B------:R-:W-:Y:S01]  /*6090*/  BSSY B1, `(.L_x_176) ;  /* 0x0000039000017945 */ /* 0x000fe20003800000 */
[----:B0-----:R-:W-:-:S13]  /*60a0*/  ISETP.LT.OR P6, PT, R4, 0x1, !P6 ;  /* 0x000000010400780c */ /* 0x001fda00077c1670 */
[----:B------:R-:W-:Y:S05]  /*60b0*/  @P6 BRA `(.L_x_177) ;  /* 0x0000000000d86947 */ /* 0x000fea0003800000 */
[----:B------:R-:W-:Y:S02]  /*60c0*/  IMAD.SHL.U32 R22, R22, 0x40, RZ ;  /* 0x0000004016167824 */ /* 0x000fe400078e00ff */
[----:B------:R-:W-:Y:S02]  /*60d0*/  IMAD R19, R19, 0x80, R12 ;  /* 0x0000008013137824 */ /* 0x000fe400078e020c */
[----:B------:R-:W-:Y:S02]  /*60e0*/  IMAD.MOV.U32 R15, RZ, RZ, RZ ;  /* 0x000000ffff0f7224 */ /* 0x000fe400078e00ff */
[----:B------:R-:W-:Y:S02]  /*60f0*/  IMAD.U32 R20, RZ, RZ, UR19 ;  /* 0x00000013ff147e24 */ /* 0x000fe4000f8e00ff */
[----:B------:R-:W-:Y:S02]  /*6100*/  IMAD.MOV.U32 R4, RZ, RZ, R3 ;  /* 0x000000ffff047224 */ /* 0x000fe400078e0003 */
[----:B------:R-:W-:-:S07]  /*6110*/  IMAD.MOV.U32 R6, RZ, RZ, R8 ;  /* 0x000000ffff067224 */ /* 0x000fce00078e0008 */
.L_x_181:
[----:B------:R-:W0:Y:S01]  /*6120*/  S2R R14, SR_CgaCtaId ;  /* 0x00000000000e7919 */ /* 0x000e220000008800 */
[----:B------:R-:W-:Y:S01]  /*6130*/  MOV R5, 0x400 ;  /* 0x0000040000057802 */ /* 0x000fe20000000f00 */
[----:B------:R-:W1:Y:S03]  /*6140*/  @!P2 LDC R7, c[0x0][0x500] ;  /* 0x00014000ff07ab82 */ /* 0x000e660000000800 */
[----:B0-----:R-:W-:Y:S02]  /*6150*/  LEA R13, R14, R5, 0x18 ;  /* 0x000000050e0d7211 */ /* 0x001fe400078ec0ff */
[----:B------:R-:W-:-:S03]  /*6160*/  SHF.L.U32 R5, R4, 0x1f, RZ ;  /* 0x0000001f04057819 */ /* 0x000fc600000006ff */
[----:B------:R-:W-:-:S04]  /*6170*/  IMAD R14, R6, 0x8, R13 ;  /* 0x00000008060e7824 */ /* 0x000fc800078e020d */
[----:B------:R-:W0:Y:S02]  /*6180*/  SYNCS.PHASECHK.TRANS64.TRYWAIT P1, [R14+URZ+0x128], R5 ;  /* 0x000128050e0075a7 */ /* 0x000e24000802017f */
[----:B01----:R-:W-:Y:S05]  /*6190*/  @!P1 BRA `(.L_x_178) ;  /* 0x0000002000649947 */ /* 0x003fea0003800000 */
.L_x_233:
[----:B0-----:R-:W-:Y:S01]  /*61a0*/  PRMT R5, R9, 0x9910, RZ ;  /* 0x0000991009057816 */ /* 0x001fe200000000ff */
[----:B------:R0:W-:Y:S03]  /*61b0*/  @!P2 SYNCS.ARRIVE.TRANS64 RZ, [R14+URZ], R7 ;  /* 0x000000070effa9a7 */ /* 0x0001e6000800003f */
[----:B------:R-:W-:-:S13]  /*61c0*/  ISETP.NE.AND P1, PT, R5, 0x2, PT ;  /* 0x000000020500780c */ /* 0x000fda0003f25270 */
[----:B0-----:R-:W-:Y:S05]  /*61d0*/  @P1 BRA `(.L_x_179) ;  /* 0x0000000000041947 */ /* 0x001fea0003800000 */
[----:B------:R-:W-:Y:S01]  /*61e0*/  BPT.TRAP 0x1 ;  /* 0x000000040000795c */ /* 0x000fe20000300000 */
.L_x_179:
[----:B------:R-:W-:Y:S05]  /*61f0*/  @P0 BRA `(.L_x_180) ;  /* 0x0000000000040947 */ /* 0x000fea0003800000 */
[----:B------:R-:W-:Y:S01]  /*6200*/  BPT.TRAP 0x1 ;  /* 0x000000040000795c */ /* 0x000fe20000300000 */
.L_x_180:
[----:B------:R-:W-:Y:S01]  /*6210*/  R2UR UR13, R13 ;  /* 0x000000000d0d72ca */ /* 0x000fe200000e0000 */
[----:B------:R-:W-:Y:S01]  /*6220*/  IMAD R13, R6, 0x800, R13 ;  /* 0x00000800060d7824 */ /* 0x000fe200078e020d */
[----:B------:R-:W-:Y:S01]  /*6230*/  R2UR UR9, R14 ;  /* 0x000000000e0972ca */ /* 0x000fe200000e0000 */
[----:B------:R-:W-:Y:S01]  /*6240*/  IMAD R5, R6, 0x1000, R11 ;  /* 0x0000100006057824 */ /* 0x000fe200078e020b */
[----:B------:R-:W-:Y:S01]  /*6250*/  UIADD3 UR4, UP0, UR20, 0xf0, URZ ;  /* 0x000000f014047890 */ /* 0x000fe2000ff1e03f */
[----:B------:R-:W-:Y:S01]  /*6260*/  VIADD R20, R20, 0xffffffff ;  /* 0xffffffff14147836 */ /* 0x000fe20000000000 */
[----:B------:R-:W-:Y:S01]  /*6270*/  R2UR UR5, R13 ;  /* 0x000000000d0572ca */ /* 0x000fe200000e0000 */
[----:B------:R-:W-:Y:S01]  /*6280*/  UIADD3 UR22, UP1, UR20, 0x1f0, URZ ;  /* 0x000001f014167890 */ /* 0x000fe2000ff3e03f */
[----:B------:R-:W-:Y:S01]  /*6290*/  R2UR UR8, R5 ;  /* 0x00000000050872ca */ /* 0x000fe200000e0000 */
[----:B------:R-:W-:Y:S01]  /*62a0*/  VIADD R6, R6, 0x1 ;  /* 0x0000000106067836 */ /* 0x000fe20000000000 */
[----:B------:R-:W-:Y:S01]  /*62b0*/  R2UR UR11, R22 ;  /* 0x00000000160b72ca */ /* 0x000fe200000e0000 */
[----:B------:R-:W-:Y:S01]  /*62c0*/  UIADD3.X UR23, URZ, UR21, URZ, UP1, !UPT ;  /* 0x000000153f177290 */ /* 0x000fe20008ffe43f */
[----:B------:R-:W-:Y:S01]  /*62d0*/  R2UR UR10, R15 ;  /* 0x000000000f0a72ca */ /* 0x000fe200000e0000 */
[----:B------:R-:W-:Y:S01]  /*62e0*/  UMOV UR6, 0x0 ;  /* 0x0000000000067882 */ /* 0x000fe20000000000 */
[----:B------:R-:W-:Y:S01]  /*62f0*/  R2UR UR12, R18 ;  /* 0x00000000120c72ca */ /* 0x000fe200000e0000 */
[----:B------:R-:W-:Y:S01]  /*6300*/  UMOV UR7, 0x10000000 ;  /* 0x1000000000077882 */ /* 0x000fe20000000000 */
[----:B------:R-:W-:Y:S01]  /*6310*/  R2UR UR18, R19 ;  /* 0x00000000131272ca */ /* 0x000fe200000e0000 */
[----:B------:R-:W-:Y:S01]  /*6320*/  UMOV UR24, 0xf0000 ;  /* 0x000f000000187882 */ /* 0x000fe20000000000 */
[----:B------:R-:W-:Y:S01]  /*6330*/  ISETP.GT.AND P3, PT, R20, 0x1, PT ;  /* 0x000000011400780c */ /* 0x000fe20003f64270 */
[----:B------:R-:W-:Y:S01]  /*6340*/  UIADD3 UR14, UR5, 0x380, URZ ;  /* 0x00000380050e7890 */ /* 0x000fe2000fffe03f */
[----:B------:R-:W-:Y:S01]  /*6350*/  ISETP.NE.AND P1, PT, R6, 0x25, PT ;  /* 0x000000250600780c */ /* 0x000fe20003f25270 */
[----:B------:R-:W-:Y:S01]  /*6360*/  UIADD3.X UR5, URZ, UR21, URZ, UP0, !UPT ;  /* 0x000000153f057290 */ /* 0x000fe200087fe43f */
[----:B------:R-:W-:Y:S01]  /*6370*/  VIADD R15, R15, 0x20 ;  /* 0x000000200f0f7836 */ /* 0x000fe20000000000 */
[----:B------:R-:W-:Y:S01]  /*6380*/  UIADD3 UR13, UR13, UR8, URZ ;  /* 0x000000080d0d7290 */ /* 0x000fe2000fffe03f */
[----:B------:R-:W-:-:S02]  /*6390*/  SEL R5, RZ, 0x1, P1 ;  /* 0x00000001ff057807 */ /* 0x000fc40000800000 */
[----:B------:R-:W-:Y:S01]  /*63a0*/  UMOV UR8, UR14 ;  /* 0x0000000e00087c82 */ /* 0x000fe20008000000 */
[----:B------:R-:W-:Y:S02]  /*63b0*/  SEL R6, R6, RZ, P1 ;  /* 0x000000ff06067207 */ /* 0x000fe40000800000 */
[----:B------:R-:W-:Y:S01]  /*63c0*/  LOP3.LUT R4, R4, R5, RZ, 0x3c, !PT ;  /* 0x0000000504047212 */ /* 0x000fe200078e3cff */
[----:B------:R0:W-:Y:S02]  /*63d0*/  UTMALDG.3D [UR8], [UR4], desc[UR6] ;  /* 0x00000608040075b4 */ /* 0x0001e40008011000 */
[----:B0-----:R-:W-:Y:S01]  /*63e0*/  UMOV UR11, UR18 ;  /* 0x00000012000b7c82 */ /* 0x001fe20008000000 */
[----:B------:R-:W-:Y:S02]  /*63f0*/  UMOV UR8, UR13 ;  /* 0x0000000d00087c82 */ /* 0x000fe40008000000 */
[----:B------:R0:W-:Y:S02]  /*6400*/  UTMALDG.3D.MULTICAST [UR8], [UR22], UR24, desc[UR6] ;  /* 0x00000608160073b4 */ /* 0x0001e40008011818 */
[----:B0-----:R-:W-:Y:S05]  /*6410*/  @P3 BRA `(.L_x_181) ;  /* 0xfffffffc00403947 */ /* 0x001fea000383ffff */
.L_x_177:
[----:B------:R-:W-:Y:S05]  /*6420*/  BSYNC B1 ;  /* 0x0000000000017941 */ /* 0x000fea0003800000 */
.L_x_176:
[----:B------:R-:W2:Y:S01]  /*6430*/  LDL.64 R24, [R1] ;  /* 0x0000000001187983 */ /* 0x000ea20000100a00 */
[----:B------:R-:W-:Y:S01]  /*6440*/  LOP3.LUT P4, RZ, R10, 0xff, RZ, 0xc0, !PT ;  /* 0x000000ff0aff7812 */ /* 0x000fe2000788c0ff */
[----:B------:R-:W-:Y:S01]  /*6450*/  VIADD R13, R8, UR40 ;  /* 0x00000028080d7c36 */ /* 0x000fe20008000000 */
[----:B------:R-:W-:Y:S01]  /*6460*/  ULDC.64 UR4, c[0x0][0x650] ;  /* 0x0001940000047ab9 */ /* 0x000fe20000000a00 */
[----:B------:R-:W-:Y:S01]  /*6470*/  IMAD.U32 R8, RZ, RZ, UR40 ;  /* 0x00000028ff087e24 */ /* 0x000fe2000f8e00ff */
[----:B------:R-:W-:Y:S01]  /*6480*/  UISETP.GE.U32.AND UP0, UPT, UR40, 0x25, UPT ;  /* 0x000000252800788c */ /* 0x000fe2000bf06070 */
[C---:B------:R-:W-:Y:S01]  /*6490*/  IMAD.WIDE.U32 R4, R13.reuse, -0x45306eb3, RZ ;  /* 0xbacf914d0d047825 */ /* 0x040fe200078e00ff */
[----:B------:R-:W-:Y:S01]  /*64a0*/  ISETP.GT.U32.AND P1, PT, R13, 0x24, PT ;  /* 0x000000240d00780c */ /* 0x000fe20003f24070 */
[----:B------:R-:W-:Y:S01]  /*64b0*/  BSSY B1, `(.L_x_182) ;  /* 0x000006c000017945 */ /* 0x000fe20003800000 */
[----:B------:R-:W-:Y:S01]  /*64c0*/  PRMT R10, RZ, 0x7610, R10 ;  /* 0x00007610ff0a7816 */ /* 0x000fe2000000000a */
[----:B------:R-:W-:Y:S01]  /*64d0*/  IMAD.MOV.U32 R22, RZ, RZ, -0x1 ;  /* 0xffffffffff167424 */ /* 0x000fe200078e00ff */
[----:B------:R-:W-:Y:S01]  /*64e0*/  ISETP.LT.U32.AND P1, PT, R8, 0x25, P1 ;  /* 0x000000250800780c */ /* 0x000fe20000f21070 */
[----:B------:R-:W-:Y:S01]  /*64f0*/  IMAD.MOV.U32 R19, RZ, RZ, -0x1 ;  /* 0xffffffffff137424 */ /* 0x000fe200078e00ff */
[----:B------:R-:W-:Y:S01]  /*6500*/  PLOP3.LUT P3, PT, PT, PT, UP0, 0x80, 0x0 ;  /* 0x000000000000781c */ /* 0x000fe20003f6f008 */
[----:B------:R-:W0:Y:S01]  /*6510*/  @P4 S2R R7, SR_CgaCtaId ;  /* 0x0000000000074919 */ /* 0x000e220000008800 */
[----:B------:R-:W-:Y:S01]  /*6520*/  SEL R4, RZ, 0x1, !P1 ;  /* 0x00000001ff047807 */ /* 0x000fe20004800000 */
[----:B------:R-:W-:Y:S01]  /*6530*/  IMAD.MOV.U32 R18, RZ, RZ, -0x1 ;  /* 0xffffffffff127424 */ /* 0x000fe200078e00ff */
[----:B------:R-:W-:-:S02]  /*6540*/  @P4 MOV R6, 0x400 ;  /* 0x0000040000064802 */ /* 0x000fc40000000f00 */
[----:B------:R-:W-:Y:S02]  /*6550*/  LOP3.LUT R3, R3, R4, RZ, 0x3c, !PT ;  /* 0x0000000403037212 */ /* 0x000fe400078e3cff */
[----:B------:R-:W-:Y:S02]  /*6560*/  PRMT R4, RZ, 0x7610, R4 ;  /* 0x00007610ff047816 */ /* 0x000fe40000000004 */
[----:B0-----:R-:W-:Y:S01]  /*6570*/  @P4 LEA R6, R7, R6, 0x18 ;  /* 0x0000000607064211 */ /* 0x001fe200078ec0ff */
[----:B------:R-:W-:-:S03]  /*6580*/  IMAD.IADD R7, R13, 0x1, -R5 ;  /* 0x000000010d077824 */ /* 0x000fc600078e0a05 */
[----:B------:R0:W-:Y:S02]  /*6590*/  @P4 SYNCS.ARRIVE.TRANS64.A1T0 RZ, [R6+URZ+0x288], RZ ;  /* 0x000288ff06ff49a7 */ /* 0x0001e4000810003f */
[----:B------:R-:W-:-:S04]  /*65a0*/  LEA.HI R7, R7, R5, RZ, 0x1f ;  /* 0x0000000507077211 */ /* 0x000fc800078ff8ff */
[----:B------:R-:W-:-:S04]  /*65b0*/  SHF.R.U32.HI R8, RZ, 0x5, R7 ;  /* 0x00000005ff087819 */ /* 0x000fc80000011607 */
[----:B------:R-:W-:Y:S01]  /*65c0*/  @P3 LOP3.LUT R3, R3, 0x1, R8, 0x78, !PT ;  /* 0x0000000103033812 */ /* 0x000fe200078e7808 */
[----:B------:R-:W-:Y:S01]  /*65d0*/  IMAD R8, R8, -0x25, R13 ;  /* 0xffffffdb08087824 */ /* 0x000fe200078e020d */
[----:B--2---:R-:W-:-:S05]  /*65e0*/  IADD3 R16, P1, R16, R24, RZ ;  /* 0x0000001810107210 */ /* 0x004fca0007f3e0ff */
[----:B------:R-:W-:Y:S01]  /*65f0*/  IMAD.X R17, R17, 0x1, R0, P1 ;  /* 0x0000000111117824 */ /* 0x000fe200008e0600 */
[----:B------:R-:W-:-:S04]  /*6600*/  ISETP.GE.U32.AND P1, PT, R16, UR4, PT ;  /* 0x0000000410007c0c */ /* 0x000fc8000bf26070 */
[----:B------:R-:W-:-:S13]  /*6610*/  ISETP.GE.U32.AND.EX P1, PT, R17, UR5, PT, P1 ;  /* 0x0000000511007c0c */ /* 0x000fda000bf26110 */
[----:B0-----:R-:W-:Y:S05]  /*6620*/  @P1 BRA `(.L_x_183) ;  /* 0x0000000400501947 */ /* 0x001fea0003800000 */
[----:B------:R-:W0:Y:S01]  /*6630*/  S2R R13, SR_CTAID.X ;  /* 0x00000000000d7919 */ /* 0x000e220000002500 */
[----:B------:R-:W-:Y:S01]  /*6640*/  ULDC.64 UR4, c[0x0][0x628] ;  /* 0x00018a0000047ab9 */ /* 0x000fe20000000a00 */
[----:B------:R-:W-:Y:S01]  /*6650*/  ULDC UR7, c[0x0][0x630] ;  /* 0x00018c0000077ab9 */ /* 0x000fe20000000800 */
[----:B------:R-:W-:Y:S01]  /*6660*/  ISETP.NE.U32.AND P1, PT, RZ, UR4, PT ;  /* 0x00000004ff007c0c */ /* 0x000fe2000bf25070 */
[----:B------:R-:W1:Y:S01]  /*6670*/  S2R R14, SR_CTAID.Y ;  /* 0x00000000000e7919 */ /* 0x000e620000002600 */
[----:B------:R-:W-:Y:S01]  /*6680*/  ULDC UR8, c[0x0][0x150] ;  /* 0x0000540000087ab9 */ /* 0x000fe20000000800 */
[----:B------:R-:W-:Y:S01]  /*6690*/  IMAD.MOV.U32 R4, RZ, RZ, R16 ;  /* 0x000000ffff047224 */ /* 0x000fe200078e0010 */
[----:B------:R-:W-:Y:S01]  /*66a0*/  ISETP.NE.AND.EX P1, PT, RZ, UR5, PT, P1 ;  /* 0x00000005ff007c0c */ /* 0x000fe2000bf25310 */
[----:B------:R-:W-:Y:S01]  /*66b0*/  IMAD.MOV.U32 R5, RZ, RZ, R17 ;  /* 0x000000ffff057224 */ /* 0x000fe200078e0011 */
[----:B0-----:R-:W-:-:S11]  /*66c0*/  I2FP.F32.U32 R19, R13 ;  /* 0x0000000d00137245 */ /* 0x001fd60000201000 */
[----:B------:R-:W-:Y:S05]  /*66d0*/  @!P1 BRA `(.L_x_184) ;  /* 0x0000000000289947 */ /* 0x000fea0003800000 */
[----:B------:R-:W-:Y:S02]  /*66e0*/  ULDC UR6, c[0x0][0x634] ;  /* 0x00018d0000067ab9 */ /* 0x000fe40000000800 */
[----:B------:R-:W-:-:S05]  /*66f0*/  IADD3 R5, P1, R16, UR6, RZ ;  /* 0x0000000610057c10 */ /* 0x000fca000ff3e0ff */
[----:B------:R-:W-:-:S04]  /*6700*/  IMAD.X R15, RZ, RZ, R17, P1 ;  /* 0x000000ffff0f7224 */ /* 0x000fc800008e0611 */
[----:B------:R-:W-:-:S04]  /*6710*/  IMAD.WIDE.U32 R6, R15, UR4, RZ ;  /* 0x000000040f067c25 */ /* 0x000fc8000f8e00ff */
[----:B------:R-:W-:-:S04]  /*6720*/  IMAD.WIDE.U32 R6, P1, R5, UR5, R6 ;  /* 0x0000000505067c25 */ /* 0x000fc8000f820006 */
[----:B------:R-:W-:-:S04]  /*6730*/  IMAD.WIDE.U32 R4, R5, UR4, RZ ;  /* 0x0000000405047c25 */ /* 0x000fc8000f8e00ff */
[----:B------:R-:W-:Y:S01]  /*6740*/  IMAD.MOV.U32 R4, RZ, RZ, R7 ;  /* 0x000000ffff047224 */ /* 0x000fe200078e0007 */
[----:B------:R-:W-:Y:S01]  /*6750*/  IADD3 RZ, P3, R5, R6, RZ ;  /* 0x0000000605ff7210 */ /* 0x000fe20007f7e0ff */
[----:B------:R-:W-:-:S04]  /*6760*/  IMAD.X R5, RZ, RZ, RZ, P1 ;  /* 0x000000ffff057224 */ /* 0x000fc800008e06ff */
[----:B------:R-:W-:-:S08]  /*6770*/  IMAD.WIDE.U32.X R4, R15, UR5, R4, P3 ;  /* 0x000000050f047c25 */ /* 0x000fd000098e0404 */
.L_x_184:
[--C-:B------:R-:W-:Y:S01]  /*6780*/  SHF.R.U64 R18, R4, UR7, R5.reuse ;  /* 0x0000000704127c19 */ /* 0x100fe20008001205 */
[----:B------:R-:W-:Y:S01]  /*6790*/  FMUL R19, R19, UR8 ;  /* 0x0000000813137c20 */ /* 0x000fe20008400000 */
[----:B------:R-:W-:Y:S01]  /*67a0*/  SHF.R.U32.HI R4, RZ, UR7, R5 ;  /* 0x00000007ff047c19 */ /* 0x000fe20008011605 */
[----:B------:R-:W0:Y:S01]  /*67b0*/  LDC R6, c[0x0][0x144] ;  /* 0x00005100ff067b82 */ /* 0x000e220000000800 */
[----:B------:R-:W-:Y:S01]  /*67c0*/  IADD3 R5, P1, RZ, -R18, RZ ;  /* 0x80000012ff057210 */ /* 0x000fe20007f3e0ff */
[----:B------:R-:W-:Y:S01]  /*67d0*/  ULDC UR6, c[0x0][0x154] ;  /* 0x0000550000067ab9 */ /* 0x000fe20000000800 */
[----:B-1----:R-:W-:Y:S01]  /*67e0*/  I2FP.F32.U32 R7, R14 ;  /* 0x0000000e00077245 */ /* 0x002fe20000201000 */
[----:B------:R-:W1:Y:S01]  /*67f0*/  F2I.U32.TRUNC.NTZ R19, R19 ;  /* 0x0000001300137305 */ /* 0x000e62000020f000 */
[----:B------:R-:W-:Y:S01]  /*6800*/  ULDC.64 UR4, c[0x0][0x620] ;  /* 0x0001880000047ab9 */ /* 0x000fe20000000a00 */
[----:B------:R-:W-:Y:S01]  /*6810*/  IMAD.X R4, RZ, RZ, ~R4, P1 ;  /* 0x000000ffff047224 */ /* 0x000fe200008e0e04 */
[----:B------:R-:W-:Y:S01]  /*6820*/  ISETP.NE.AND P4, PT, R2, 0x1, PT ;  /* 0x000000010200780c */ /* 0x000fe20003f85270 */
[----:B------:R-:W-:Y:S01]  /*6830*/  FMUL R20, R7, UR6 ;  /* 0x0000000607147c20 */ /* 0x000fe20008400000 */
[----:B------:R-:W2:Y:S01]  /*6840*/  LDC R21, c[0x0][0x148] ;  /* 0x00005200ff157b82 */ /* 0x000ea20000000800 */
[----:B------:R-:W-:Y:S01]  /*6850*/  IMAD R4, R4, UR4, RZ ;  /* 0x0000000404047c24 */ /* 0x000fe2000f8e02ff */
[----:B------:R-:W-:-:S02]  /*6860*/  ULDC.64 UR6, c[0x0][0x640] ;  /* 0x0001900000067ab9 */ /* 0x000fc40000000a00 */
[----:B------:R-:W-:Y:S01]  /*6870*/  ISETP.NE.U32.AND P1, PT, RZ, UR6, PT ;  /* 0x00000006ff007c0c */ /* 0x000fe2000bf25070 */
[----:B------:R-:W3:Y:S01]  /*6880*/  F2I.U32.TRUNC.NTZ R20, R20 ;  /* 0x0000001400147305 */ /* 0x000ee2000020f000 */
[C---:B------:R-:W-:Y:S02]  /*6890*/  IMAD R7, R5.reuse, UR5, R4 ;  /* 0x0000000505077c24 */ /* 0x040fe4000f8e0204 */
[----:B------:R-:W-:Y:S01]  /*68a0*/  IMAD.WIDE.U32 R4, R5, UR4, R16 ;  /* 0x0000000405047c25 */ /* 0x000fe2000f8e0010 */
[----:B------:R-:W-:Y:S01]  /*68b0*/  ULDC UR4, c[0x0][0x618] ;  /* 0x0001860000047ab9 */ /* 0x000fe20000000800 */
[----:B------:R-:W-:Y:S02]  /*68c0*/  ISETP.NE.AND.EX P1, PT, RZ, UR7, PT, P1 ;  /* 0x00000007ff007c0c */ /* 0x000fe4000bf25310 */
[----:B------:R-:W-:Y:S02]  /*68d0*/  IMAD.IADD R5, R5, 0x1, R7 ;  /* 0x0000000105057824 */ /* 0x000fe400078e0207 */
[----:B-1----:R-:W-:-:S03]  /*68e0*/  IMAD.MOV R19, RZ, RZ, -R19 ;  /* 0x000000ffff137224 */ /* 0x002fc600078e0a13 */
[----:B------:R-:W-:Y:S01]  /*68f0*/  SHF.R.U64 R15, R4, UR4, R5 ;  /* 0x00000004040f7c19 */ /* 0x000fe20008001205 */
[----:B0-----:R-:W-:Y:S01]  /*6900*/  IMAD R13, R6, R19, R13 ;  /* 0x00000013060d7224 */ /* 0x001fe200078e020d */
[----:B------:R-:W-:Y:S01]  /*6910*/  SHF.R.U32.HI R4, RZ, UR4, R5 ;  /* 0x00000004ff047c19 */ /* 0x000fe20008011605 */
[----:B------:R-:W-:Y:S01]  /*6920*/  ULDC UR4, c[0x0][0x608] ;  /* 0x0001820000047ab9 */ /* 0x000fe20000000800 */
[----:B---3--:R-:W-:Y:S02]  /*6930*/  IMAD.MOV R6, RZ, RZ, -R20 ;  /* 0x000000ffff067224 */ /* 0x008fe400078e0a14 */
[--C-:B------:R-:W-:Y:S02]  /*6940*/  SHF.R.U64 R20, R15, UR4, R4.reuse ;  /* 0x000000040f147c19 */ /* 0x100fe40008001204 */
[----:B------:R-:W-:Y:S01]  /*6950*/  SHF.R.U32.HI R5, RZ, UR4, R4 ;  /* 0x00000004ff057c19 */ /* 0x000fe20008011604 */
[----:B------:R-:W-:Y:S01]  /*6960*/  ULDC UR4, c[0x0][0x658] ;  /* 0x0001960000047ab9 */ /* 0x000fe20000000800 */
[----:B--2---:R-:W-:-:S02]  /*6970*/  @P4 IMAD R13, R21, R6, R14 ;  /* 0x00000006150d4224 */ /* 0x004fc400078e020e */
[--C-:B------:R-:W-:Y:S02]  /*6980*/  SHF.R.U64 R14, R20, UR4, R5.reuse ;  /* 0x00000004140e7c19 */ /* 0x100fe40008001205 */
[----:B------:R-:W-:-:S03]  /*6990*/  SHF.R.U32.HI R19, RZ, UR4, R5 ;  /* 0x00000004ff137c19 */ /* 0x000fc60008011605 */
[----:B------:R-:W-:Y:S02]  /*69a0*/  IMAD.MOV.U32 R6, RZ, RZ, R14 ;  /* 0x000000ffff067224 */ /* 0x000fe400078e000e */
[----:B------:R-:W-:Y:S01]  /*69b0*/  IMAD.MOV.U32 R5, RZ, RZ, R19 ;  /* 0x000000ffff057224 */ /* 0x000fe200078e0013 */
[----:B------:R-:W-:Y:S06]  /*69c0*/  @!P1 BRA `(.L_x_185) ;  /* 0x00000000002c9947 */ /* 0x000fec0003800000 */
        /* <DEDUP_REMOVED lines=9> */
[----:B------:R-:W-:-:S04]  /*6a60*/  IMAD.WIDE.U32.X R4, R19, UR7, R4, P3 ;  /* 0x0000000713047c25 */ /* 0x000fc800098e0404 */
[----:B------:R-:W-:-:S07]  /*6a70*/  IMAD.MOV.U32 R6, RZ, RZ, R4 ;  /* 0x000000ffff067224 */ /* 0x000fce00078e0004 */
.L_x_185:
[----:B------:R-:W-:Y:S01]  /*6a80*/  ULDC UR4, c[0x0][0x648] ;  /* 0x0001920000047ab9 */ /* 0x000fe20000000800 */
[----:B------:R-:W-:Y:S01]  /*6a90*/  LOP3.LUT R4, R20, UR16, RZ, 0xc0, !PT ;  /* 0x0000001014047c12 */ /* 0x000fe2000f8ec0ff */
[----:B------:R-:W-:Y:S01]  /*6aa0*/  ULDC UR5, c[0x0][0x610] ;  /* 0x0001840000057ab9 */ /* 0x000fe20000000800 */
[----:B------:R-:W-:Y:S01]  /*6ab0*/  SHF.R.U64 R5, R6, UR4, R5 ;  /* 0x0000000406057c19 */ /* 0x000fe20008001205 */
[----:B------:R-:W-:Y:S01]  /*6ac0*/  ULDC UR4, c[0x0][0x638] ;  /* 0x00018e0000047ab9 */ /* 0x000fe20000000800 */
[----:B------:R-:W-:-:S03]  /*6ad0*/  LOP3.LUT R15, R15, UR15, RZ, 0xc0, !PT ;  /* 0x0000000f0f0f7c12 */ /* 0x000fc6000f8ec0ff */
[----:B------:R-:W-:Y:S02]  /*6ae0*/  IMAD.MOV R7, RZ, RZ, -R5 ;  /* 0x000000ffff077224 */ /* 0x000fe400078e0a05 */
[----:B------:R-:W-:Y:S02]  /*6af0*/  IMAD R4, R5, UR17, R4 ;  /* 0x0000001105047c24 */ /* 0x000fe4000f8e0204 */
[----:B------:R-:W-:Y:S01]  /*6b00*/  IMAD R14, R7, UR4, R14 ;  /* 0x00000004070e7c24 */ /* 0x000fe2000f8e020e */
[----:B------:R-:W-:Y:S01]  /*6b10*/  ULDC UR4, c[0x0][0x600] ;  /* 0x0001800000047ab9 */ /* 0x000fe20000000800 */
[----:B------:R-:W-:Y:S02]  /*6b20*/  IMAD R13, R4, UR5, R13 ;  /* 0x00000005040d7c24 */ /* 0x000fe4000f8e020d */
[----:B------:R-:W-:Y:S02]  /*6b30*/  IMAD R14, R14, UR4, R15 ;  /* 0x000000040e0e7c24 */ /* 0x000fe4000f8e020f */
[----:B------:R-:W-:-:S03]  /*6b40*/  IMAD.MOV.U32 R4, RZ, RZ, 0x1 ;  /* 0x00000001ff047424 */ /* 0x000fc600078e00ff */
[----:B------:R-:W-:Y:S02]  /*6b50*/  SEL R19, R14, R13, !P4 ;  /* 0x0000000d0e137207 */ /* 0x000fe40006000000 */
[----:B------:R-:W-:-:S07]  /*6b60*/  SEL R22, R13, R14, !P4 ;  /* 0x0000000e0d167207 */ /* 0x000fce0006000000 */
.L_x_183:
[----:B------:R-:W-:Y:S05]  /*6b70*/  BSYNC B1 ;  /* 0x0000000000017941 */ /* 0x000fea0003800000 */
.L_x_182:
[----:B------:R-:W-:-:S13]  /*6b80*/  LOP3.LUT P1, RZ, R4, 0xff, RZ, 0xc0, !PT ;  /* 0x000000ff04ff7812 */ /* 0x000fda000782c0ff */
[----:B------:R-:W-:Y:S05]  /*6b90*/  @P1 BRA `(.L_x_186) ;  /* 0xfffffff4002c1947 */ /* 0x000fea000383ffff */
[----:B------:R-:W-:Y:S05]  /*6ba0*/  BSYNC B0 ;  /* 0x0000000000007941 */ /* 0x000fea0003800000 */
.L_x_174:
[----:B------:R-:W-:-:S03]  /*6bb0*/  UMOV UR4, 0xffffffff ;  /* 0xffffffff00047882 */ /* 0x000fc60000000000 */
[----:B------:R-:W-:Y:S05]  /*6bc0*/  BRA.DIV UR4, `(.L_x_187) ;  /* 0x0000001604ec7947 */ /* 0x000fea000b800000 */
[----:B------:R-:W-:-:S13]  /*6bd0*/  ELECT P6, URZ, PT ;  /* 0x00000000003f782f */ /* 0x000fda00038c0000 */
.L_x_236:
[----:B------:R-:W-:Y:S04]  /*6be0*/  BSSY B0, `(.L_x_188) ;  /* 0x0000154000007945 */ /* 0x000fe80003800000 */
[----:B------:R-:W-:Y:S05]  /*6bf0*/  @!P6 BRA `(.L_x_189) ;  /* 0x000000140048e947 */ /* 0x000fea0003800000 */
[----:B------:R-:W-:-:S04]  /*6c00*/  LOP3.LUT R23, R23, 0x2, RZ, 0xfc, !PT ;  /* 0x0000000217177812 */ /* 0x000fc800078efcff */
[----:B------:R-:W-:-:S13]  /*6c10*/  ISETP.NE.AND P0, PT, R23, 0x3, PT ;  /* 0x000000031700780c */ /* 0x000fda0003f05270 */
[----:B------:R-:W-:Y:S05]  /*6c20*/  @!P0 BRA `(.L_x_190) ;  /* 0x0000000000048947 */ /* 0x000fea0003800000 */
[----:B------:R-:W-:Y:S01]  /*6c30*/  BPT.TRAP 0x1 ;  /* 0x000000040000795c */ /* 0x000fe20000300000 */
.L_x_190:
[----:B------:R-:W0:Y:S01]  /*6c40*/  S2R R5, SR_CgaCtaId ;  /* 0x0000000000057919 */ /* 0x000e220000008800 */
[----:B------:R-:W-:Y:S02]  /*6c50*/  MOV R0, 0x400 ;  /* 0x0000040000007802 */ /* 0x000fe40000000f00 */
[----:B------:R-:W-:Y:S02]  /*6c60*/  SHF.L.U32 R2, R3, 0x1f, RZ ;  /* 0x0000001f03027819 */ /* 0x000fe400000006ff */
[----:B0-----:R-:W-:-:S05]  /*6c70*/  LEA R5, R5, R0, 0x18 ;  /* 0x0000000005057211 */ /* 0x001fca00078ec0ff */
[----:B------:R-:W-:-:S04]  /*6c80*/  VIADD R5, R5, 0x128 ;  /* 0x0000012805057836 */ /* 0x000fc80000000000 */
[C---:B------:R-:W-:Y:S02]  /*6c90*/  IMAD R7, R8.reuse, 0x8, R5 ;  /* 0x0000000808077824 */ /* 0x040fe400078e0205 */
[----:B------:R-:W-:Y:S02]  /*6ca0*/  VIADD R8, R8, 0x1 ;  /* 0x0000000108087836 */ /* 0x000fe40000000000 */
[----:B------:R-:W0:Y:S03]  /*6cb0*/  SYNCS.PHASECHK.TRANS64.TRYWAIT P0, [R7+URZ], R2 ;  /* 0x00000002070075a7 */ /* 0x000e26000800017f */
[----:B------:R-:W-:-:S04]  /*6cc0*/  ISETP.NE.AND P1, PT, R8, 0x25, PT ;  /* 0x000000250800780c */ /* 0x000fc80003f25270 */
[----:B------:R-:W-:Y:S02]  /*6cd0*/  SEL R0, RZ, 0x1, P1 ;  /* 0x00000001ff007807 */ /* 0x000fe40000800000 */
[----:B------:R-:W-:Y:S02]  /*6ce0*/  SEL R8, R8, RZ, P1 ;  /* 0x000000ff08087207 */ /* 0x000fe40000800000 */
[----:B------:R-:W-:-:S03]  /*6cf0*/  LOP3.LUT R9, R3, R0, RZ, 0x3c, !PT ;  /* 0x0000000003097212 */ /* 0x000fc600078e3cff */
[----:B------:R-:W-:Y:S01]  /*6d00*/  IMAD R6, R8, 0x8, R5 ;  /* 0x0000000808067824 */ /* 0x000fe200078e0205 */
[----:B------:R-:W-:Y:S01]  /*6d10*/  SHF.L.U32 R3, R9, 0x1f, RZ ;  /* 0x0000001f09037819 */ /* 0x000fe200000006ff */
[----:B0-----:R-:W-:Y:S06]  /*6d20*/  @!P0 BRA `(.L_x_191) ;  /* 0x0000001400b48947 */ /* 0x001fec0003800000 */
.L_x_237:
[----:B------:R-:W1:Y:S01]  /*6d30*/  SYNCS.PHASECHK.TRANS64.TRYWAIT P0, [R6+URZ], R3 ;  /* 0x00000003060075a7 */ /* 0x000e62000800017f */
[----:B------:R-:W-:-:S05]  /*6d40*/  VIADD R0, R8, 0x1 ;  /* 0x0000000108007836 */ /* 0x000fca0000000000 */
[----:B------:R-:W-:-:S04]  /*6d50*/  ISETP.NE.AND P1, PT, R0, 0x25, PT ;  /* 0x000000250000780c */ /* 0x000fc80003f25270 */
[----:B0-----:R-:W-:Y:S02]  /*6d60*/  SEL R2, RZ, 0x1, P1 ;  /* 0x00000001ff027807 */ /* 0x001fe40000800000 */
[----:B------:R-:W-:Y:S02]  /*6d70*/  SEL R0, R0, RZ, P1 ;  /* 0x000000ff00007207 */ /* 0x000fe40000800000 */
[----:B------:R-:W-:-:S03]  /*6d80*/  LOP3.LUT R9, R9, R2, RZ, 0x3c, !PT ;  /* 0x0000000209097212 */ /* 0x000fc600078e3cff */
[----:B------:R-:W-:Y:S01]  /*6d90*/  IMAD R7, R0, 0x8, R5 ;  /* 0x0000000800077824 */ /* 0x000fe200078e0205 */
[----:B------:R-:W-:Y:S01]  /*6da0*/  SHF.L.U32 R4, R9, 0x1f, RZ ;  /* 0x0000001f09047819 */ /* 0x000fe200000006ff */
[----:B-1----:R-:W-:Y:S06]  /*6db0*/  @!P0 BRA `(.L_x_192) ;  /* 0x0000001400a48947 */ /* 0x002fec0003800000 */
.L_x_238:
[----:B------:R-:W1:Y:S01]  /*6dc0*/  SYNCS.PHASECHK.TRANS64.TRYWAIT P0, [R7+URZ], R4 ;  /* 0x00000004070075a7 */ /* 0x000e62000800017f */
[----:B------:R-:W-:-:S05]  /*6dd0*/  VIADD R0, R0, 0x1 ;  /* 0x0000000100007836 */ /* 0x000fca0000000000 */
[----:B------:R-:W-:-:S04]  /*6de0*/  ISETP.NE.AND P1, PT, R0, 0x25, PT ;  /* 0x000000250000780c */ /* 0x000fc80003f25270 */
[----:B------:R-:W-:Y:S02]  /*6df0*/  SEL R2, RZ, 0x1, P1 ;  /* 0x00000001ff027807 */ /* 0x000fe40000800000 */
[----:B------:R-:W-:Y:S02]  /*6e00*/  SEL R0, R0, RZ, P1 ;  /* 0x000000ff00007207 */ /* 0x000fe40000800000 */
[----:B------:R-:W-:-:S03]  /*6e10*/  LOP3.LUT R9, R9, R2, RZ, 0x3c, !PT ;  /* 0x0000000209097212 */ /* 0x000fc600078e3cff */
[----:B0-----:R-:W-:Y:S01]  /*6e20*/  IMAD R6, R0, 0x8, R5 ;  /* 0x0000000800067824 */ /* 0x001fe200078e0205 */
[----:B------:R-:W-:Y:S01]  /*6e30*/  SHF.L.U32 R3, R9, 0x1f, RZ ;  /* 0x0000001f09037819 */ /* 0x000fe200000006ff */
[----:B-1----:R-:W-:Y:S06]  /*6e40*/  @!P0 BRA `(.L_x_193) ;  /* 0x0000001400948947 */ /* 0x002fec0003800000 */
.L_x_239:
        /* <DEDUP_REMOVED lines=9> */
.L_x_240:
        /* <DEDUP_REMOVED lines=9> */
.L_x_241:
        /* <DEDUP_REMOVED lines=9> */
.L_x_242:
        /* <DEDUP_REMOVED lines=9> */
.L_x_243:
        /* <DEDUP_REMOVED lines=9> */
.L_x_244:
        /* <DEDUP_REMOVED lines=9> */
.L_x_245:
        /* <DEDUP_REMOVED lines=9> */
.L_x_246:
        /* <DEDUP_REMOVED lines=9> */
.L_x_247:
        /* <DEDUP_REMOVED lines=9> */
.L_x_248:
        /* <DEDUP_REMOVED lines=9> */
.L_x_249:
        /* <DEDUP_REMOVED lines=9> */
.L_x_250:
        /* <DEDUP_REMOVED lines=9> */
.L_x_251:
        /* <DEDUP_REMOVED lines=9> */
.L_x_252:
        /* <DEDUP_REMOVED lines=9> */
.L_x_253:
        /* <DEDUP_REMOVED lines=9> */
.L_x_254:
        /* <DEDUP_REMOVED lines=9> */
.L_x_255:
        /* <DEDUP_REMOVED lines=9> */
.L_x_256:
        /* <DEDUP_REMOVED lines=9> */
.L_x_257:
        /* <DEDUP_REMOVED lines=9> */
.L_x_258:
        /* <DEDUP_REMOVED lines=9> */
.L_x_259:
        /* <DEDUP_REMOVED lines=9> */
.L_x_260:
        /* <DEDUP_REMOVED lines=9> */
.L_x_261:
        /* <DEDUP_REMOVED lines=9> */
.L_x_262:
        /* <DEDUP_REMOVED lines=9> */
.L_x_263:
        /* <DEDUP_REMOVED lines=9> */
.L_x_264:
        /* <DEDUP_REMOVED lines=9> */
.L_x_265:
        /* <DEDUP_REMOVED lines=9> */
.L_x_266:
        /* <DEDUP_REMOVED lines=9> */
.L_x_267:
        /* <DEDUP_REMOVED lines=9> */
.L_x_268:
        /* <DEDUP_REMOVED lines=9> */
.L_x_269:
        /* <DEDUP_REMOVED lines=9> */
.L_x_270:
        /* <DEDUP_REMOVED lines=9> */
.L_x_271:
[----:B------:R-:W1:Y:S01]  /*8050*/  SYNCS.PHASECHK.TRANS64.TRYWAIT P0, [R6+URZ], R3 ;  /* 0x00000003060075a7 */ /* 0x000e62000800017f */
[----:B------:R-:W-:-:S05]  /*8060*/  VIADD R0, R0, 0x1 ;  /* 0x0000000100007836 */ /* 0x000fca0000000000 */
[----:B------:R-:W-:-:S04]  /*8070*/  ISETP.NE.AND P1, PT, R0, 0x25, PT ;  /* 0x000000250000780c */ /* 0x000fc80003f25270 */
[----:B------:R-:W-:Y:S02]  /*8080*/  SEL R2, RZ, 0x1, P1 ;  /* 0x00000001ff027807 */ /* 0x000fe40000800000 */
[----:B------:R-:W-:Y:S02]  /*8090*/  SEL R0, R0, RZ, P1 ;  /* 0x000000ff00007207 */ /* 0x000fe40000800000 */
[----:B------:R-:W-:Y:S01]  /*80a0*/  LOP3.LUT R2, R9, R2, RZ, 0x3c, !PT ;  /* 0x0000000209027212 */ /* 0x000fe200078e3cff */
[----:B-1----:R-:W-:Y:S06]  /*80b0*/  @!P0 BRA `(.L_x_226) ;  /* 0x0000000c008c8947 */ /* 0x002fec0003800000 */
.L_x_272:
[----:B------:R-:W-:Y:S01]  /*80c0*/  IMAD R5, R0, 0x8, R5 ;  /* 0x0000000800057824 */ /* 0x000fe200078e0205 */
[----:B------:R-:W-:-:S07]  /*80d0*/  SHF.L.U32 R0, R2, 0x1f, RZ ;  /* 0x0000001f02007819 */ /* 0x000fce00000006ff */
.L_x_227:
[----:B--2---:R2:W3:Y:S02]  /*80e0*/  SYNCS.PHASECHK.TRANS64.TRYWAIT P0, [R5+URZ], R0 ;  /* 0x00000000050075a7 */ /* 0x0044e4000800017f */
[----:B---3--:R-:W-:Y:S05]  /*80f0*/  @!P0 NANOSLEEP.SYNCS 0x989680 ;  /* 0x009896800000895d */ /* 0x008fea0003900000 */
[----:B------:R-:W3:Y:S02]  /*8100*/  @!P0 SYNCS.PHASECHK.TRANS64 P0, [R5+URZ], R0 ;  /* 0x00000000050085a7 */ /* 0x000ee4000800007f */
[----:B---3--:R-:W-:Y:S05]  /*8110*/  @!P0 BRA `(.L_x_227) ;  /* 0xfffffffc00f08947 */ /* 0x008fea000383ffff */
.L_x_189:
[----:B------:R-:W-:Y:S05]  /*8120*/  BSYNC B0 ;  /* 0x0000000000007941 */ /* 0x000fea0003800000 */
.L_x_188:
[----:B------:R-:W-:Y:S05]  /*8130*/  EXIT ;  /* 0x000000000000794d */ /* 0x000fea0003800000 */
.L_x_20:
[----:B-1----:R-:W-:-:S04]  /*8140*/  IMAD.U32 R3, RZ, RZ, UR43 ;  /* 0x0000002bff037e24 */ /* 0x002fc8000f8e00ff */
[----:B------:R1:W2:Y:S03]  /*8150*/  SYNCS.PHASECHK.TRANS64.TRYWAIT P0, [R3+URZ+-0x8], R0 ;  /* 0xfffff800030075a7 */ /* 0x0002a6000800017f */
[----:B--2---:R-:W-:Y:S05]  /*8160*/  @!P0 NANOSLEEP.SYNCS 0x989680 ;  /* 0x009896800000895d */ /* 0x004fea0003900000 */
[----:B------:R-:W2:Y:S02]  /*8170*/  @!P0 SYNCS.PHASECHK.TRANS64 P0, [R3+URZ+-0x8], R0 ;  /* 0xfffff800030085a7 */ /* 0x000ea4000800007f */
[----:B--2---:R-:W-:Y:S05]  /*8180*/  @!P0 BRA `(.L_x_20) ;  /* 0xfffffffc00ec8947 */ /* 0x004fea000383ffff */
[----:B------:R-:W-:Y:S05]  /*8190*/  BRA `(.L_x_228) ;  /* 0xffffff9800ac7947 */ /* 0x000fea000383ffff */
.L_x_25:
[----:B--2---:R2:W3:Y:S02]  /*81a0*/  SYNCS.PHASECHK.TRANS64.TRYWAIT P1, [R3+URZ], R0 ;  /* 0x00000000030075a7 */ /* 0x0044e4000802017f */
[----:B---3--:R-:W-:Y:S05]  /*81b0*/  @!P1 NANOSLEEP.SYNCS 0x989680 ;  /* 0x009896800000995d */ /* 0x008fea0003900000 */
[----:B------:R-:W3:Y:S02]  /*81c0*/  @!P1 SYNCS.PHASECHK.TRANS64 P1, [R3+URZ], R0 ;  /* 0x00000000030095a7 */ /* 0x000ee4000802007f */
[----:B---3--:R-:W-:Y:S05]  /*81d0*/  @!P1 BRA `(.L_x_25) ;  /* 0xfffffffc00f09947 */ /* 0x008fea000383ffff */
[----:B------:R-:W-:Y:S05]  /*81e0*/  BRA `(.L_x_24) ;  /* 0xffffff9c001c7947 */ /* 0x000fea000383ffff */
.L_x_30:
[----:B--2---:R-:W-:-:S04]  /*81f0*/  IMAD.U32 R5, RZ, RZ, UR4 ;  /* 0x00000004ff057e24 */ /* 0x004fc8000f8e00ff */
[----:B------:R2:W3:Y:S03]  /*8200*/  SYNCS.PHASECHK.TRANS64.TRYWAIT P1, [R5+URZ], R4 ;  /* 0x00000004050075a7 */ /* 0x0004e6000802017f */
[----:B---3--:R-:W-:Y:S05]  /*8210*/  @!P1 NANOSLEEP.SYNCS 0x989680 ;  /* 0x009896800000995d */ /* 0x008fea0003900000 */
[----:B------:R-:W3:Y:S02]  /*8220*/  @!P1 SYNCS.PHASECHK.TRANS64 P1, [R5+URZ], R4 ;  /* 0x00000004050095a7 */ /* 0x000ee4000802007f */
[----:B---3--:R-:W-:Y:S05]  /*8230*/  @!P1 BRA `(.L_x_30) ;  /* 0xfffffffc00ec9947 */ /* 0x008fea000383ffff */
[----:B------:R-:W-:Y:S05]  /*8240*/  BRA `(.L_x_29) ;  /* 0xffffff9c00787947 */ /* 0x000fea000383ffff */
.L_x_38:
[----:B0-----:R-:W-:-:S04]  /*8250*/  IMAD.U32 R3, RZ, RZ, UR43 ;  /* 0x0000002bff037e24 */ /* 0x001fc8000f8e00ff */
[----:B------:R0:W1:Y:S03]  /*8260*/  SYNCS.PHASECHK.TRANS64.TRYWAIT P0, [R3+URZ+0x8], R0 ;  /* 0x00000800030075a7 */ /* 0x000066000800017f */
[----:B-1----:R-:W-:Y:S05]  /*8270*/  @!P0 NANOSLEEP.SYNCS 0x989680 ;  /* 0x009896800000895d */ /* 0x002fea0003900000 */
[----:B------:R-:W1:Y:S02]  /*8280*/  @!P0 SYNCS.PHASECHK.TRANS64 P0, [R3+URZ+0x8], R0 ;  /* 0x00000800030085a7 */ /* 0x000e64000800007f */
[----:B-1----:R-:W-:Y:S05]  /*8290*/  @!P0 BRA `(.L_x_38) ;  /* 0xfffffffc00ec8947 */ /* 0x002fea000383ffff */
[----:B------:R-:W-:Y:S05]  /*82a0*/  BRA `(.L_x_229) ;  /* 0xffffffa000787947 */ /* 0x000fea000383ffff */
.L_x_175:
[----:B------:R-:W-:Y:S01]  /*82b0*/  BSSY B1, `(.L_x_230) ;  /* 0x0000006000017945 */ /* 0x000fe20003800000 */
[----:B------:R-:W-:-:S07]  /*82c0*/  IMAD.MOV.U32 R15, RZ, RZ, -0x1 ;  /* 0xffffffffff0f7424 */ /* 0x000fce00078e00ff */
[----:B-----5:R-:W-:Y:S05]  /*82d0*/  WARPSYNC.COLLECTIVE R15, `(.L_x_231) ;  /* 0x000000000f0c7348 */ /* 0x020fea0003c00000 */
[----:B------:R-:W-:Y:S02]  /*82e0*/  ELECT P6, UR62, PT ;  /* 0x00000000003e782f */ /* 0x000fe400038c0000 */
[----:B------:R-:W-:Y:S01]  /*82f0*/  MOV R14, UR62 ;  /* 0x0000003e000e7c02 */ /* 0x000fe20008000f00 */
[----:B-----5:R-:W-:Y:S10]  /*8300*/  ENDCOLLECTIVE ;  /* 0x000000000000791b */ /* 0x020ff40003800000 */
.L_x_231:
[----:B------:R-:W-:Y:S05]  /*8310*/  BSYNC B1 ;  /* 0x0000000000017941 */ /* 0x000fea0003800000 */
.L_x_230:
[----:B------:R-:W-:Y:S05]  /*8320*/  BRA `(.L_x_232) ;  /* 0xffffffdc00547947 */ /* 0x000fea000383ffff */
.L_x_178:
[----:B0-----:R0:W1:Y:S02]  /*8330*/  SYNCS.PHASECHK.TRANS64.TRYWAIT P1, [R14+URZ+0x128], R5 ;  /* 0x000128050e0075a7 */ /* 0x001064000802017f */
[----:B-1----:R-:W-:Y:S05]  /*8340*/  @!P1 NANOSLEEP.SYNCS 0x989680 ;  /* 0x009896800000995d */ /* 0x002fea0003900000 */
[----:B------:R-:W1:Y:S02]  /*8350*/  @!P1 SYNCS.PHASECHK.TRANS64 P1, [R14+URZ+0x128], R5 ;  /* 0x000128050e0095a7 */ /* 0x000e64000802007f */
[----:B-1----:R-:W-:Y:S05]  /*8360*/  @!P1 BRA `(.L_x_178) ;  /* 0xfffffffc00f09947 */ /* 0x002fea000383ffff */
[----:B------:R-:W-:Y:S05]  /*8370*/  BRA `(.L_x_233) ;  /* 0xffffffdc00887947 */ /* 0x000fea000383ffff */
.L_x_187:
[----:B------:R-:W-:Y:S01]  /*8380*/  BSSY B0, `(.L_x_234) ;  /* 0x0000006000007945 */ /* 0x000fe20003800000 */
[----:B------:R-:W-:-:S07]  /*8390*/  IMAD.MOV.U32 R15, RZ, RZ, -0x1 ;  /* 0xffffffffff0f7424 */ /* 0x000fce00078e00ff */
[----:B-----5:R-:W-:Y:S05]  /*83a0*/  WARPSYNC.COLLECTIVE R15, `(.L_x_235) ;  /* 0x000000000f0c7348 */ /* 0x020fea0003c00000 */
[----:B------:R-:W-:Y:S02]  /*83b0*/  ELECT P6, UR62, PT ;  /* 0x00000000003e782f */ /* 0x000fe400038c0000 */
[----:B------:R-:W-:Y:S01]  /*83c0*/  MOV R14, UR62 ;  /* 0x0000003e000e7c02 */ /* 0x000fe20008000f00 */
[----:B-----5:R-:W-:Y:S10]  /*83d0*/  ENDCOLLECTIVE ;  /* 0x000000000000791b */ /* 0x020ff40003800000 */
.L_x_235:
[----:B------:R-:W-:Y:S05]  /*83e0*/  BSYNC B0 ;  /* 0x0000000000007941 */ /* 0x000fea0003800000 */
.L_x_234:
[----:B------:R-:W-:Y:S05]  /*83f0*/  BRA `(.L_x_236) ;  /* 0xffffffe400f87947 */ /* 0x000fea000383ffff */
.L_x_191:
[----:B0-----:R0:W1:Y:S02]  /*8400*/  SYNCS.PHASECHK.TRANS64.TRYWAIT P0, [R7+URZ], R2 ;  /* 0x00000002070075a7 */ /* 0x001064000800017f */
[----:B-1----:R-:W-:Y:S05]  /*8410*/  @!P0 NANOSLEEP.SYNCS 0x989680 ;  /* 0x009896800000895d */ /* 0x002fea0003900000 */
[----:B------:R-:W1:Y:S02]  /*8420*/  @!P0 SYNCS.PHASECHK.TRANS64 P0, [R7+URZ], R2 ;  /* 0x00000002070085a7 */ /* 0x000e64000800007f */
[----:B-1----:R-:W-:Y:S05]  /*8430*/  @!P0 BRA `(.L_x_191) ;  /* 0xfffffffc00f08947 */ /* 0x002fea000383ffff */
[----:B------:R-:W-:Y:S05]  /*8440*/  BRA `(.L_x_237) ;  /* 0xffffffe800387947 */ /* 0x000fea000383ffff */
.L_x_192:
[----:B0-----:R0:W1:Y:S02]  /*8450*/  SYNCS.PHASECHK.TRANS64.TRYWAIT P0, [R6+URZ], R3 ;  /* 0x00000003060075a7 */ /* 0x001064000800017f */
[----:B-1----:R-:W-:Y:S05]  /*8460*/  @!P0 NANOSLEEP.SYNCS 0x989680 ;  /* 0x009896800000895d */ /* 0x002fea0003900000 */
[----:B------:R-:W1:Y:S02]  /*8470*/  @!P0 SYNCS.PHASECHK.TRANS64 P0, [R6+URZ], R3 ;  /* 0x00000003060085a7 */ /* 0x000e64000800007f */
[----:B-1----:R-:W-:Y:S05]  /*8480*/  @!P0 BRA `(.L_x_192) ;  /* 0xfffffffc00f08947 */ /* 0x002fea000383ffff */
[----:B------:R-:W-:Y:S05]  /*8490*/  BRA `(.L_x_238) ;  /* 0xffffffe800487947 */ /* 0x000fea000383ffff */
.L_x_193:
[----:B0-----:R0:W1:Y:S02]  /*84a0*/  SYNCS.PHASECHK.TRANS64.TRYWAIT P0, [R7+URZ], R4 ;  /* 0x00000004070075a7 */ /* 0x001064000800017f */
[----:B-1----:R-:W-:Y:S05]  /*84b0*/  @!P0 NANOSLEEP.SYNCS 0x989680 ;  /* 0x009896800000895d */ /* 0x002fea0003900000 */
[----:B------:R-:W1:Y:S02]  /*84c0*/  @!P0 SYNCS.PHASECHK.TRANS64 P0, [R7+URZ], R4 ;  /* 0x00000004070085a7 */ /* 0x000e64000800007f */
[----:B-1----:R-:W-:Y:S05]  /*84d0*/  @!P0 BRA `(.L_x_193) ;  /* 0xfffffffc00f08947 */ /* 0x002fea000383ffff */
[----:B------:R-:W-:Y:S05]  /*84e0*/  BRA `(.L_x_239) ;  /* 0xffffffe800587947 */ /* 0x000fea000383ffff */
.L_x_194:
[----:B0-----:R0:W1:Y:S02]  /*84f0*/  SYNCS.PHASECHK.TRANS64.TRYWAIT P0, [R6+URZ], R3 ;  /* 0x00000003060075a7 */ /* 0x001064000800017f */
[----:B-1----:R-:W-:Y:S05]  /*8500*/  @!P0 NANOSLEEP.SYNCS 0x989680 ;  /* 0x009896800000895d */ /* 0x002fea0003900000 */
[----:B------:R-:W1:Y:S02]  /*8510*/  @!P0 SYNCS.PHASECHK.TRANS64 P0, [R6+URZ], R3 ;  /* 0x00000003060085a7 */ /* 0x000e64000800007f */
[----:B-1----:R-:W-:Y:S05]  /*8520*/  @!P0 BRA `(.L_x_194) ;  /* 0xfffffffc00f08947 */ /* 0x002fea000383ffff */
[----:B------:R-:W-:Y:S05]  /*8530*/  BRA `(.L_x_240) ;  /* 0xffffffe800687947 */ /* 0x000fea000383ffff */
.L_x_195:
[----:B0-----:R0:W1:Y:S02]  /*8540*/  SYNCS.PHASECHK.TRANS64.TRYWAIT P0, [R7+URZ], R4 ;  /* 0x00000004070075a7 */ /* 0x001064000800017f */
[----:B-1----:R-:W-:Y:S05]  /*8550*/  @!P0 NANOSLEEP.SYNCS 0x989680 ;  /* 0x009896800000895d */ /* 0x002fea0003900000 */
[----:B------:R-:W1:Y:S02]  /*8560*/  @!P0 SYNCS.PHASECHK.TRANS64 P0, [R7+URZ], R4 ;  /* 0x00000004070085a7 */ /* 0x000e64000800007f */
[----:B-1----:R-:W-:Y:S05]  /*8570*/  @!P0 BRA `(.L_x_195) ;  /* 0xfffffffc00f08947 */ /* 0x002fea000383ffff */
[----:B------:R-:W-:Y:S05]  /*8580*/  BRA `(.L_x_241) ;  /* 0xffffffe800787947 */ /* 0x000fea000383ffff */
.L_x_196:
[----:B0-----:R0:W1:Y:S02]  /*8590*/  SYNCS.PHASECHK.TRANS64.TRYWAIT P0, [R6+URZ], R3 ;  /* 0x00000003060075a7 */ /* 0x001064000800017f */
[----:B-1----:R-:W-:Y:S05]  /*85a0*/  @!P0 NANOSLEEP.SYNCS 0x989680 ;  /* 0x009896800000895d */ /* 0x002fea0003900000 */
[----:B------:R-:W1:Y:S02]  /*85b0*/  @!P0 SYNCS.PHASECHK.TRANS64 P0, [R6+URZ], R3 ;  /* 0x00000003060085a7 */ /* 0x000e64000800007f */
[----:B-1----:R-:W-:Y:S05]  /*85c0*/  @!P0 BRA `(.L_x_196) ;  /* 0xfffffffc00f08947 */ /* 0x002fea000383ffff */
[----:B------:R-:W-:Y:S05]  /*85d0*/  BRA `(.L_x_242) ;  /* 0xffffffe800887947 */ /* 0x000fea000383ffff */
.L_x_197:
[----:B0-----:R0:W1:Y:S02]  /*85e0*/  SYNCS.PHASECHK.TRANS64.TRYWAIT P0, [R7+URZ], R4 ;  /* 0x00000004070075a7 */ /* 0x001064000800017f */
[----:B-1----:R-:W-:Y:S05]  /*85f0*/  @!P0 NANOSLEEP.SYNCS 0x989680 ;  /* 0x009896800000895d */ /* 0x002fea0003900000 */
[----:B------:R-:W1:Y:S02]  /*8600*/  @!P0 SYNCS.PHASECHK.TRANS64 P0, [R7+URZ], R4 ;  /* 0x00000004070085a7 */ /* 0x000e64000800007f */
[----:B-1----:R-:W-:Y:S05]  /*8610*/  @!P0 BRA `(.L_x_197) ;  /* 0xfffffffc00f08947 */ /* 0x002fea000383ffff */
[----:B------:R-:W-:Y:S05]  /*8620*/  BRA `(.L_x_243) ;  /* 0xffffffe800987947 */ /* 0x000fea000383ffff */
.L_x_198:
[----:B0-----:R0:W1:Y:S02]  /*8630*/  SYNCS.PHASECHK.TRANS64.TRYWAIT P0, [R6+URZ], R3 ;  /* 0x00000003060075a7 */ /* 0x001064000800017f */
[----:B-1----:R-:W-:Y:S05]  /*8640*/  @!P0 NANOSLEEP.SYNCS 0x989680 ;  /* 0x009896800000895d */ /* 0x002fea0003900000 */
[----:B------:R-:W1:Y:S02]  /*8650*/  @!P0 SYNCS.PHASECHK.TRANS64 P0, [R6+URZ], R3 ;  /* 0x00000003060085a7 */ /* 0x000e64000800007f */
[----:B-1----:R-:W-:Y:S05]  /*8660*/  @!P0 BRA `(.L_x_198) ;  /* 0xfffffffc00f08947 */ /* 0x002fea000383ffff */
[----:B------:R-:W-:Y:S05]  /*8670*/  BRA `(.L_x_244) ;  /* 0xffffffe800a87947 */ /* 0x000fea000383ffff */
.L_x_199:
[----:B0-----:R0:W1:Y:S02]  /*8680*/  SYNCS.PHASECHK.TRANS64.TRYWAIT P0, [R7+URZ], R4 ;  /* 0x00000004070075a7 */ /* 0x001064000800017f */
[----:B-1----:R-:W-:Y:S05]  /*8690*/  @!P0 NANOSLEEP.SYNCS 0x989680 ;  /* 0x009896800000895d */ /* 0x002fea0003900000 */
[----:B------:R-:W1:Y:S02]  /*86a0*/  @!P0 SYNCS.PHASECHK.TRANS64 P0, [R7+URZ], R4 ;  /* 0x00000004070085a7 */ /* 0x000e64000800007f */
[----:B-1----:R-:W-:Y:S05]  /*86b0*/  @!P0 BRA `(.L_x_199) ;  /* 0xfffffffc00f08947 */ /* 0x002fea000383ffff */
[----:B------:R-:W-:Y:S05]  /*86c0*/  BRA `(.L_x_245) ;  /* 0xffffffe800b87947 */ /* 0x000fea000383ffff */
.L_x_200:
[----:B0-----:R0:W1:Y:S02]  /*86d0*/  SYNCS.PHASECHK.TRANS64.TRYWAIT P0, [R6+URZ], R3 ;  /* 0x00000003060075a7 */ /* 0x001064000800017f */
[----:B-1----:R-:W-:Y:S05]  /*86e0*/  @!P0 NANOSLEEP.SYNCS 0x989680 ;  /* 0x009896800000895d */ /* 0x002fea0003900000 */
[----:B------:R-:W1:Y:S02]  /*86f0*/  @!P0 SYNCS.PHASECHK.TRANS64 P0, [R6+URZ], R3 ;  /* 0x00000003060085a7 */ /* 0x000e64000800007f */
[----:B-1----:R-:W-:Y:S05]  /*8700*/  @!P0 BRA `(.L_x_200) ;  /* 0xfffffffc00f08947 */ /* 0x002fea000383ffff */
[----:B------:R-:W-:Y:S05]  /*8710*/  BRA `(.L_x_246) ;  /* 0xffffffe800c87947 */ /* 0x000fea000383ffff */
.L_x_201:
[----:B0-----:R0:W1:Y:S02]  /*8720*/  SYNCS.PHASECHK.TRANS64.TRYWAIT P0, [R7+URZ], R4 ;  /* 0x00000004070075a7 */ /* 0x001064000800017f */
[----:B-1----:R-:W-:Y:S05]  /*8730*/  @!P0 NANOSLEEP.SYNCS 0x989680 ;  /* 0x009896800000895d */ /* 0x002fea0003900000 */
[----:B------:R-:W1:Y:S02]  /*8740*/  @!P0 SYNCS.PHASECHK.TRANS64 P0, [R7+URZ], R4 ;  /* 0x00000004070085a7 */ /* 0x000e64000800007f */
[----:B-1----:R-:W-:Y:S05]  /*8750*/  @!P0 BRA `(.L_x_201) ;  /* 0xfffffffc00f08947 */ /* 0x002fea000383ffff */
[----:B------:R-:W-:Y:S05]  /*8760*/  BRA `(.L_x_247) ;  /* 0xffffffe800d87947 */ /* 0x000fea000383ffff */
.L_x_202:
[----:B0-----:R0:W1:Y:S02]  /*8770*/  SYNCS.PHASECHK.TRANS64.TRYWAIT P0, [R6+URZ], R3 ;  /* 0x00000003060075a7 */ /* 0x001064000800017f */
[----:B-1----:R-:W-:Y:S05]  /*8780*/  @!P0 NANOSLEEP.SYNCS 0x989680 ;  /* 0x009896800000895d */ /* 0x002fea0003900000 */
[----:B------:R-:W1:Y:S02]  /*8790*/  @!P0 SYNCS.PHASECHK.TRANS64 P0, [R6+URZ], R3 ;  /* 0x00000003060085a7 */ /* 0x000e64000800007f */
[----:B-1----:R-:W-:Y:S05]  /*87a0*/  @!P0 BRA `(.L_x_202) ;  /* 0xfffffffc00f08947 */ /* 0x002fea000383ffff */
[----:B------:R-:W-:Y:S05]  /*87b0*/  BRA `(.L_x_248) ;  /* 0xffffffe800e87947 */ /* 0x000fea000383ffff */
.L_x_203:
[----:B0-----:R0:W1:Y:S02]  /*87c0*/  SYNCS.PHASECHK.TRANS64.TRYWAIT P0, [R7+URZ], R4 ;  /* 0x00000004070075a7 */ /* 0x001064000800017f */
[----:B-1----:R-:W-:Y:S05]  /*87d0*/  @!P0 NANOSLEEP.SYNCS 0x989680 ;  /* 0x009896800000895d */ /* 0x002fea0003900000 */
[----:B------:R-:W1:Y:S02]  /*87e0*/  @!P0 SYNCS.PHASECHK.TRANS64 P0, [R7+URZ], R4 ;  /* 0x00000004070085a7 */ /* 0x000e64000800007f */
[----:B-1----:R-:W-:Y:S05]  /*87f0*/  @!P0 BRA `(.L_x_203) ;  /* 0xfffffffc00f08947 */ /* 0x002fea000383ffff */
[----:B------:R-:W-:Y:S05]  /*8800*/  BRA `(.L_x_249) ;  /* 0xffffffe800f87947 */ /* 0x000fea000383ffff */
.L_x_204:
[----:B0-----:R0:W1:Y:S02]  /*8810*/  SYNCS.PHASECHK.TRANS64.TRYWAIT P0, [R6+URZ], R3 ;  /* 0x00000003060075a7 */ /* 0x001064000800017f */
[----:B-1----:R-:W-:Y:S05]  /*8820*/  @!P0 NANOSLEEP.SYNCS 0x989680 ;  /* 0x009896800000895d */ /* 0x002fea0003900000 */
[----:B------:R-:W1:Y:S02]  /*8830*/  @!P0 SYNCS.PHASECHK.TRANS64 P0, [R6+URZ], R3 ;  /* 0x00000003060085a7 */ /* 0x000e64000800007f */
[----:B-1----:R-:W-:Y:S05]  /*8840*/  @!P0 BRA `(.L_x_204) ;  /* 0xfffffffc00f08947 */ /* 0x002fea000383ffff */
[----:B------:R-:W-:Y:S05]  /*8850*/  BRA `(.L_x_250) ;  /* 0xffffffec00087947 */ /* 0x000fea000383ffff */
.L_x_205:
[----:B0-----:R0:W1:Y:S02]  /*8860*/  SYNCS.PHASECHK.TRANS64.TRYWAIT P0, [R7+URZ], R4 ;  /* 0x00000004070075a7 */ /* 0x001064000800017f */
[----:B-1----:R-:W-:Y:S05]  /*8870*/  @!P0 NANOSLEEP.SYNCS 0x989680 ;  /* 0x009896800000895d */ /* 0x002fea0003900000 */
[----:B------:R-:W1:Y:S02]  /*8880*/  @!P0 SYNCS.PHASECHK.TRANS64 P0, [R7+URZ], R4 ;  /* 0x00000004070085a7 */ /* 0x000e64000800007f */
[----:B-1----:R-:W-:Y:S05]  /*8890*/  @!P0 BRA `(.L_x_205) ;  /* 0xfffffffc00f08947 */ /* 0x002fea000383ffff */
[----:B------:R-:W-:Y:S05]  /*88a0*/  BRA `(.L_x_251) ;  /* 0xffffffec00187947 */ /* 0x000fea000383ffff */
.L_x_206:
[----:B0-----:R0:W1:Y:S02]  /*88b0*/  SYNCS.PHASECHK.TRANS64.TRYWAIT P0, [R6+URZ], R3 ;  /* 0x00000003060075a7 */ /* 0x001064000800017f */
[----:B-1----:R-:W-:Y:S05]  /*88c0*/  @!P0 NANOSLEEP.SYNCS 0x989680 ;  /* 0x009896800000895d */ /* 0x002fea0003900000 */
[----:B------:R-:W1:Y:S02]  /*88d0*/  @!P0 SYNCS.PHASECHK.TRANS64 P0, [R6+URZ], R3 ;  /* 0x00000003060085a7 */ /* 0x000e64000800007f */
[----:B-1----:R-:W-:Y:S05]  /*88e0*/  @!P0 BRA `(.L_x_206) ;  /* 0xfffffffc00f08947 */ /* 0x002fea000383ffff */
[----:B------:R-:W-:Y:S05]  /*88f0*/  BRA `(.L_x_252) ;  /* 0xffffffec00287947 */ /* 0x000fea000383ffff */
.L_x_207:
[----:B0-----:R0:W1:Y:S02]  /*8900*/  SYNCS.PHASECHK.TRANS64.TRYWAIT P0, [R7+URZ], R4 ;  /* 0x00000004070075a7 */ /* 0x001064000800017f */
[----:B-1----:R-:W-:Y:S05]  /*8910*/  @!P0 NANOSLEEP.SYNCS 0x989680 ;  /* 0x009896800000895d */ /* 0x002fea0003900000 */
[----:B------:R-:W1:Y:S02]  /*8920*/  @!P0 SYNCS.PHASECHK.TRANS64 P0, [R7+URZ], R4 ;  /* 0x00000004070085a7 */ /* 0x000e64000800007f */
[----:B-1----:R-:W-:Y:S05]  /*8930*/  @!P0 BRA `(.L_x_207) ;  /* 0xfffffffc00f08947 */ /* 0x002fea000383ffff */
[----:B------:R-:W-:Y:S05]  /*8940*/  BRA `(.L_x_253) ;  /* 0xffffffec00387947 */ /* 0x000fea000383ffff */
.L_x_208:
[----:B0-----:R0:W1:Y:S02]  /*8950*/  SYNCS.PHASECHK.TRANS64.TRYWAIT P0, [R6+URZ], R3 ;  /* 0x00000003060075a7 */ /* 0x001064000800017f */
[----:B-1----:R-:W-:Y:S05]  /*8960*/  @!P0 NANOSLEEP.SYNCS 0x989680 ;  /* 0x009896800000895d */ /* 0x002fea0003900000 */
[----:B------:R-:W1:Y:S02]  /*8970*/  @!P0 SYNCS.PHASECHK.TRANS64 P0, [R6+URZ], R3 ;  /* 0x00000003060085a7 */ /* 0x000e64000800007f */
[----:B-1----:R-:W-:Y:S05]  /*8980*/  @!P0 BRA `(.L_x_208) ;  /* 0xfffffffc00f08947 */ /* 0x002fea000383ffff */
[----:B------:R-:W-:Y:S05]  /*8990*/  BRA `(.L_x_254) ;  /* 0xffffffec00487947 */ /* 0x000fea000383ffff */
.L_x_209:
[----:B0-----:R0:W1:Y:S02]  /*89a0*/  SYNCS.PHASECHK.TRANS64.TRYWAIT P0, [R7+URZ], R4 ;  /* 0x00000004070075a7 */ /* 0x001064000800017f */
[----:B-1----:R-:W-:Y:S05]  /*89b0*/  @!P0 NANOSLEEP.SYNCS 0x989680 ;  /* 0x009896800000895d */ /* 0x002fea0003900000 */
[----:B------:R-:W1:Y:S02]  /*89c0*/  @!P0 SYNCS.PHASECHK.TRANS64 P0, [R7+URZ], R4 ;  /* 0x00000004070085a7 */ /* 0x000e64000800007f */
[----:B-1----:R-:W-:Y:S05]  /*89d0*/  @!P0 BRA `(.L_x_209) ;  /* 0xfffffffc00f08947 */ /* 0x002fea000383ffff */
[----:B------:R-:W-:Y:S05]  /*89e0*/  BRA `(.L_x_255) ;  /* 0xffffffec00587947 */ /* 0x000fea000383ffff */
.L_x_210:
[----:B0-----:R0:W1:Y:S02]  /*89f0*/  SYNCS.PHASECHK.TRANS64.TRYWAIT P0, [R6+URZ], R3 ;  /* 0x00000003060075a7 */ /* 0x001064000800017f */
[----:B-1----:R-:W-:Y:S05]  /*8a00*/  @!P0 NANOSLEEP.SYNCS 0x989680 ;  /* 0x009896800000895d */ /* 0x002fea0003900000 */
[----:B------:R-:W1:Y:S02]  /*8a10*/  @!P0 SYNCS.PHASECHK.TRANS64 P0, [R6+URZ], R3 ;  /* 0x00000003060085a7 */ /* 0x000e64000800007f */
[----:B-1----:R-:W-:Y:S05]  /*8a20*/  @!P0 BRA `(.L_x_210) ;  /* 0xfffffffc00f08947 */ /* 0x002fea000383ffff */
[----:B------:R-:W-:Y:S05]  /*8a30*/  BRA `(.L_x_256) ;  /* 0xffffffec00687947 */ /* 0x000fea000383ffff */
.L_x_211:
[----:B0-----:R0:W1:Y:S02]  /*8a40*/  SYNCS.PHASECHK.TRANS64.TRYWAIT P0, [R7+URZ], R4 ;  /* 0x00000004070075a7 */ /* 0x001064000800017f */
[----:B-1----:R-:W-:Y:S05]  /*8a50*/  @!P0 NANOSLEEP.SYNCS 0x989680 ;  /* 0x009896800000895d */ /* 0x002fea0003900000 */
[----:B------:R-:W1:Y:S02]  /*8a60*/  @!P0 SYNCS.PHASECHK.TRANS64 P0, [R7+URZ], R4 ;  /* 0x00000004070085a7 */ /* 0x000e64000800007f */
[----:B-1----:R-:W-:Y:S05]  /*8a70*/  @!P0 BRA `(.L_x_211) ;  /* 0xfffffffc00f08947 */ /* 0x002fea000383ffff */
[----:B------:R-:W-:Y:S05]  /*8a80*/  BRA `(.L_x_257) ;  /* 0xffffffec00787947 */ /* 0x000fea000383ffff */
.L_x_212:
[----:B0-----:R0:W1:Y:S02]  /*8a90*/  SYNCS.PHASECHK.TRANS64.TRYWAIT P0, [R6+URZ], R3 ;  /* 0x00000003060075a7 */ /* 0x001064000800017f */
[----:B-1----:R-:W-:Y:S05]  /*8aa0*/  @!P0 NANOSLEEP.SYNCS 0x989680 ;  /* 0x009896800000895d */ /* 0x002fea0003900000 */
[----:B------:R-:W1:Y:S02]  /*8ab0*/  @!P0 SYNCS.PHASECHK.TRANS64 P0, [R6+URZ], R3 ;  /* 0x00000003060085a7 */ /* 0x000e64000800007f */
[----:B-1----:R-:W-:Y:S05]  /*8ac0*/  @!P0 BRA `(.L_x_212) ;  /* 0xfffffffc00f08947 */ /* 0x002fea000383ffff */
[----:B------:R-:W-:Y:S05]  /*8ad0*/  BRA `(.L_x_258) ;  /* 0xffffffec00887947 */ /* 0x000fea000383ffff */
.L_x_213:
[----:B0-----:R0:W1:Y:S02]  /*8ae0*/  SYNCS.PHASECHK.TRANS64.TRYWAIT P0, [R7+URZ], R4 ;  /* 0x00000004070075a7 */ /* 0x001064000800017f */
[----:B-1----:R-:W-:Y:S05]  /*8af0*/  @!P0 NANOSLEEP.SYNCS 0x989680 ;  /* 0x009896800000895d */ /* 0x002fea0003900000 */
[----:B------:R-:W1:Y:S02]  /*8b00*/  @!P0 SYNCS.PHASECHK.TRANS64 P0, [R7+URZ], R4 ;  /* 0x00000004070085a7 */ /* 0x000e64000800007f */
[----:B-1----:R-:W-:Y:S05]  /*8b10*/  @!P0 BRA `(.L_x_213) ;  /* 0xfffffffc00f08947 */ /* 0x002fea000383ffff */
[----:B------:R-:W-:Y:S05]  /*8b20*/  BRA `(.L_x_259) ;  /* 0xffffffec00987947 */ /* 0x000fea000383ffff */
.L_x_214:
[----:B0-----:R0:W1:Y:S02]  /*8b30*/  SYNCS.PHASECHK.TRANS64.TRYWAIT P0, [R6+URZ], R3 ;  /* 0x00000003060075a7 */ /* 0x001064000800017f */
[----:B-1----:R-:W-:Y:S05]  /*8b40*/  @!P0 NANOSLEEP.SYNCS 0x989680 ;  /* 0x009896800000895d */ /* 0x002fea0003900000 */
[----:B------:R-:W1:Y:S02]  /*8b50*/  @!P0 SYNCS.PHASECHK.TRANS64 P0, [R6+URZ], R3 ;  /* 0x00000003060085a7 */ /* 0x000e64000800007f */
[----:B-1----:R-:W-:Y:S05]  /*8b60*/  @!P0 BRA `(.L_x_214) ;  /* 0xfffffffc00f08947 */ /* 0x002fea000383ffff */
[----:B------:R-:W-:Y:S05]  /*8b70*/  BRA `(.L_x_260) ;  /* 0xffffffec00a87947 */ /* 0x000fea000383ffff */
.L_x_215:
[----:B0-----:R0:W1:Y:S02]  /*8b80*/  SYNCS.PHASECHK.TRANS64.TRYWAIT P0, [R7+URZ], R4 ;  /* 0x00000004070075a7 */ /* 0x001064000800017f */
[----:B-1----:R-:W-:Y:S05]  /*8b90*/  @!P0 NANOSLEEP.SYNCS 0x989680 ;  /* 0x009896800000895d */ /* 0x002fea0003900000 */
[----:B------:R-:W1:Y:S02]  /*8ba0*/  @!P0 SYNCS.PHASECHK.TRANS64 P0, [R7+URZ], R4 ;  /* 0x00000004070085a7 */ /* 0x000e64000800007f */
[----:B-1----:R-:W-:Y:S05]  /*8bb0*/  @!P0 BRA `(.L_x_215) ;  /* 0xfffffffc00f08947 */ /* 0x002fea000383ffff */
[----:B------:R-:W-:Y:S05]  /*8bc0*/  BRA `(.L_x_261) ;  /* 0xffffffec00b87947 */ /* 0x000fea000383ffff */
.L_x_216:
[----:B0-----:R0:W1:Y:S02]  /*8bd0*/  SYNCS.PHASECHK.TRANS64.TRYWAIT P0, [R6+URZ], R3 ;  /* 0x00000003060075a7 */ /* 0x001064000800017f */
[----:B-1----:R-:W-:Y:S05]  /*8be0*/  @!P0 NANOSLEEP.SYNCS 0x989680 ;  /* 0x009896800000895d */ /* 0x002fea0003900000 */
[----:B------:R-:W1:Y:S02]  /*8bf0*/  @!P0 SYNCS.PHASECHK.TRANS64 P0, [R6+URZ], R3 ;  /* 0x00000003060085a7 */ /* 0x000e64000800007f */
[----:B-1----:R-:W-:Y:S05]  /*8c00*/  @!P0 BRA `(.L_x_216) ;  /* 0xfffffffc00f08947 */ /* 0x002fea000383ffff */
[----:B------:R-:W-:Y:S05]  /*8c10*/  BRA `(.L_x_262) ;  /* 0xffffffec00c87947 */ /* 0x000fea000383ffff */
.L_x_217:
[----:B0-----:R0:W1:Y:S02]  /*8c20*/  SYNCS.PHASECHK.TRANS64.TRYWAIT P0, [R7+URZ], R4 ;  /* 0x00000004070075a7 */ /* 0x001064000800017f */
[----:B-1----:R-:W-:Y:S05]  /*8c30*/  @!P0 NANOSLEEP.SYNCS 0x989680 ;  /* 0x009896800000895d */ /* 0x002fea0003900000 */
[----:B------:R-:W1:Y:S02]  /*8c40*/  @!P0 SYNCS.PHASECHK.TRANS64 P0, [R7+URZ], R4 ;  /* 0x00000004070085a7 */ /* 0x000e64000800007f */
[----:B-1----:R-:W-:Y:S05]  /*8c50*/  @!P0 BRA `(.L_x_217) ;  /* 0xfffffffc00f08947 */ /* 0x002fea000383ffff */
[----:B------:R-:W-:Y:S05]  /*8c60*/  BRA `(.L_x_263) ;  /* 0xffffffec00d87947 */ /* 0x000fea000383ffff */
.L_x_218:
[----:B0-----:R0:W1:Y:S02]  /*8c70*/  SYNCS.PHASECHK.TRANS64.TRYWAIT P0, [R6+URZ], R3 ;  /* 0x00000003060075a7 */ /* 0x001064000800017f */
[----:B-1----:R-:W-:Y:S05]  /*8c80*/  @!P0 NANOSLEEP.SYNCS 0x989680 ;  /* 0x009896800000895d */ /* 0x002fea0003900000 */
[----:B------:R-:W1:Y:S02]  /*8c90*/  @!P0 SYNCS.PHASECHK.TRANS64 P0, [R6+URZ], R3 ;  /* 0x00000003060085a7 */ /* 0x000e64000800007f */
[----:B-1----:R-:W-:Y:S05]  /*8ca0*/  @!P0 BRA `(.L_x_218) ;  /* 0xfffffffc00f08947 */ /* 0x002fea000383ffff */
[----:B------:R-:W-:Y:S05]  /*8cb0*/  BRA `(.L_x_264) ;  /* 0xffffffec00e87947 */ /* 0x000fea000383ffff */
.L_x_219:
[----:B0-----:R0:W1:Y:S02]  /*8cc0*/  SYNCS.PHASECHK.TRANS64.TRYWAIT P0, [R7+URZ], R4 ;  /* 0x00000004070075a7 */ /* 0x001064000800017f */
[----:B-1----:R-:W-:Y:S05]  /*8cd0*/  @!P0 NANOSLEEP.SYNCS 0x989680 ;  /* 0x009896800000895d */ /* 0x002fea0003900000 */
[----:B------:R-:W1:Y:S02]  /*8ce0*/  @!P0 SYNCS.PHASECHK.TRANS64 P0, [R7+URZ], R4 ;  /* 0x00000004070085a7 */ /* 0x000e64000800007f */
[----:B-1----:R-:W-:Y:S05]  /*8cf0*/  @!P0 BRA `(.L_x_219) ;  /* 0xfffffffc00f08947 */ /* 0x002fea000383ffff */
[----:B------:R-:W-:Y:S05]  /*8d00*/  BRA `(.L_x_265) ;  /* 0xffffffec00f87947 */ /* 0x000fea000383ffff */
.L_x_220:
[----:B0-----:R0:W1:Y:S02]  /*8d10*/  SYNCS.PHASECHK.TRANS64.TRYWAIT P0, [R6+URZ], R3 ;  /* 0x00000003060075a7 */ /* 0x001064000800017f */
[----:B-1----:R-:W-:Y:S05]  /*8d20*/  @!P0 NANOSLEEP.SYNCS 0x989680 ;  /* 0x009896800000895d */ /* 0x002fea0003900000 */
[----:B------:R-:W1:Y:S02]  /*8d30*/  @!P0 SYNCS.PHASECHK.TRANS64 P0, [R6+URZ], R3 ;  /* 0x00000003060085a7 */ /* 0x000e64000800007f */
[----:B-1----:R-:W-:Y:S05]  /*8d40*/  @!P0 BRA `(.L_x_220) ;  /* 0xfffffffc00f08947 */ /* 0x002fea000383ffff */
[----:B------:R-:W-:Y:S05]  /*8d50*/  BRA `(.L_x_266) ;  /* 0xfffffff000087947 */ /* 0x000fea000383ffff */
.L_x_221:
[----:B0-----:R0:W1:Y:S02]  /*8d60*/  SYNCS.PHASECHK.TRANS64.TRYWAIT P0, [R7+URZ], R4 ;  /* 0x00000004070075a7 */ /* 0x001064000800017f */
[----:B-1----:R-:W-:Y:S05]  /*8d70*/  @!P0 NANOSLEEP.SYNCS 0x989680 ;  /* 0x009896800000895d */ /* 0x002fea0003900000 */
[----:B------:R-:W1:Y:S02]  /*8d80*/  @!P0 SYNCS.PHASECHK.TRANS64 P0, [R7+URZ], R4 ;  /* 0x00000004070085a7 */ /* 0x000e64000800007f */
[----:B-1----:R-:W-:Y:S05]  /*8d90*/  @!P0 BRA `(.L_x_221) ;  /* 0xfffffffc00f08947 */ /* 0x002fea000383ffff */
[----:B------:R-:W-:Y:S05]  /*8da0*/  BRA `(.L_x_267) ;  /* 0xfffffff000187947 */ /* 0x000fea000383ffff */
.L_x_222:
[----:B0-----:R0:W1:Y:S02]  /*8db0*/  SYNCS.PHASECHK.TRANS64.TRYWAIT P0, [R6+URZ], R3 ;  /* 0x00000003060075a7 */ /* 0x001064000800017f */
[----:B-1----:R-:W-:Y:S05]  /*8dc0*/  @!P0 NANOSLEEP.SYNCS 0x989680 ;  /* 0x009896800000895d */ /* 0x002fea0003900000 */
[----:B------:R-:W1:Y:S02]  /*8dd0*/  @!P0 SYNCS.PHASECHK.TRANS64 P0, [R6+URZ], R3 ;  /* 0x00000003060085a7 */ /* 0x000e64000800007f */
[----:B-1----:R-:W-:Y:S05]  /*8de0*/  @!P0 BRA `(.L_x_222) ;  /* 0xfffffffc00f08947 */ /* 0x002fea000383ffff */
[----:B------:R-:W-:Y:S05]  /*8df0*/  BRA `(.L_x_268) ;  /* 0xfffffff000287947 */ /* 0x000fea000383ffff */
.L_x_223:
[----:B0-----:R0:W1:Y:S02]  /*8e00*/  SYNCS.PHASECHK.TRANS64.TRYWAIT P0, [R7+URZ], R4 ;  /* 0x00000004070075a7 */ /* 0x001064000800017f */
[----:B-1----:R-:W-:Y:S05]  /*8e10*/  @!P0 NANOSLEEP.SYNCS 0x989680 ;  /* 0x009896800000895d */ /* 0x002fea0003900000 */
[----:B------:R-:W1:Y:S02]  /*8e20*/  @!P0 SYNCS.PHASECHK.TRANS64 P0, [R7+URZ], R4 ;  /* 0x00000004070085a7 */ /* 0x000e64000800007f */
[----:B-1----:R-:W-:Y:S05]  /*8e30*/  @!P0 BRA `(.L_x_223) ;  /* 0xfffffffc00f08947 */ /* 0x002fea000383ffff */
[----:B------:R-:W-:Y:S05]  /*8e40*/  BRA `(.L_x_269) ;  /* 0xfffffff000387947 */ /* 0x000fea000383ffff */
.L_x_224:
[----:B0-----:R0:W1:Y:S02]  /*8e50*/  SYNCS.PHASECHK.TRANS64.TRYWAIT P0, [R6+URZ], R3 ;  /* 0x00000003060075a7 */ /* 0x001064000800017f */
[----:B-1----:R-:W-:Y:S05]  /*8e60*/  @!P0 NANOSLEEP.SYNCS 0x989680 ;  /* 0x009896800000895d */ /* 0x002fea0003900000 */
[----:B------:R-:W1:Y:S02]  /*8e70*/  @!P0 SYNCS.PHASECHK.TRANS64 P0, [R6+URZ], R3 ;  /* 0x00000003060085a7 */ /* 0x000e64000800007f */
[----:B-1----:R-:W-:Y:S05]  /*8e80*/  @!P0 BRA `(.L_x_224) ;  /* 0xfffffffc00f08947 */ /* 0x002fea000383ffff */
[----:B------:R-:W-:Y:S05]  /*8e90*/  BRA `(.L_x_270) ;  /* 0xfffffff000487947 */ /* 0x000fea000383ffff */
.L_x_225:
[----:B0-----:R0:W1:Y:S02]  /*8ea0*/  SYNCS.PHASECHK.TRANS64.TRYWAIT P0, [R7+URZ], R4 ;  /* 0x00000004070075a7 */ /* 0x001064000800017f */
[----:B-1----:R-:W-:Y:S05]  /*8eb0*/  @!P0 NANOSLEEP.SYNCS 0x989680 ;  /* 0x009896800000895d */ /* 0x002fea0003900000 */
[----:B------:R-:W1:Y:S02]  /*8ec0*/  @!P0 SYNCS.PHASECHK.TRANS64 P0, [R7+URZ], R4 ;  /* 0x00000004070085a7 */ /* 0x000e64000800007f */
[----:B-1----:R-:W-:Y:S05]  /*8ed0*/  @!P0 BRA `(.L_x_225) ;  /* 0xfffffffc00f08947 */ /* 0x002fea000383ffff */
[----:B------:R-:W-:Y:S05]  /*8ee0*/  BRA `(.L_x_271) ;  /* 0xfffffff000587947 */ /* 0x000fea000383ffff */
.L_x_226:
[----:B-1----:R1:W2:Y:S02]  /*8ef0*/  SYNCS.PHASECHK.TRANS64.TRYWAIT P0, [R6+URZ], R3 ;  /* 0x00000003060075a7 */ /* 0x0022a4000800017f */
[----:B--2---:R-:W-:Y:S05]  /*8f00*/  @!P0 NANOSLEEP.SYNCS 0x989680 ;  /* 0x009896800000895d */ /* 0x004fea0003900000 */
[----:B------:R-:W2:Y:S02]  /*8f10*/  @!P0 SYNCS.PHASECHK.TRANS64 P0, [R6+URZ], R3 ;  /* 0x00000003060085a7 */ /* 0x000ea4000800007f */
[----:B--2---:R-:W-:Y:S05]  /*8f20*/  @!P0 BRA `(.L_x_226) ;  /* 0xfffffffc00f08947 */ /* 0x004fea000383ffff */
[----:B------:R-:W-:Y:S05]  /*8f30*/  BRA `(.L_x_272) ;  /* 0xfffffff000607947 */ /* 0x000fea000383ffff */
.L_x_273:
[----:B------:R-:W-:-:S00]  /*8f40*/  BRA `(.L_x_273) ;  /* 0xfffffffc00fc7947 */ /* 0x000fc0000383ffff */
[----:B------:R-:W-:-:S00]  /*8f50*/  NOP ;  /* 0x0000000000007918 */ /* 0x000fc00000000000 */
        /* <DEDUP_REMOVED lines=10> */
.L_x_274:


//--------------------- .nv.global.init           --------------------------
	.section	.nv.global.init,"aw",@progbits
.nv.global.init:
	.type		$str$22,@object
	.size		$str$22,($str$23 - $str$22)
$str$22:
        /*0000*/ 	.byte	0x6b, 0x5f, 0x74, 0x69, 0x6c, 0x65, 0x5f, 0x63, 0x6f, 0x75, 0x6e, 0x74, 0x20, 0x3e, 0x3d, 0x20
        /*0010*/ 	.byte	0x31, 0x00
	.type		$str$23,@object
	.size		$str$23,(__unnamed_1 - $str$23)
$str$23:
        /*0012*/ 	.byte	0x2f, 0x74, 0x6d, 0x70, 0x2f, 0x63, 0x75, 0x74, 0x6c, 0x61, 0x73, 0x73, 0x5f, 0x73, 0x77, 0x65
        /*0022*/ 	.byte	0x65, 0x70, 0x5f, 0x73, 0x72, 0x63, 0x2f, 0x69, 0x6e, 0x63, 0x6c, 0x75, 0x64, 0x65, 0x2f, 0x63
        /*0032*/ 	.byte	0x75, 0x74, 0x6c, 0x61, 0x73, 0x73, 0x2f, 0x67, 0x65, 0x6d, 0x6d, 0x2f, 0x63, 0x6f, 0x6c, 0x6c
        /*0042*/ 	.byte	0x65, 0x63, 0x74, 0x69, 0x76, 0x65, 0x2f, 0x73, 0x6d, 0x39, 0x30, 0x5f, 0x6d, 0x6d, 0x61, 0x5f
        /*0052*/ 	.byte	0x74, 0x6d, 0x61, 0x5f, 0x67, 0x6d, 0x6d, 0x61, 0x5f, 0x73, 0x73, 0x5f, 0x77, 0x61, 0x72, 0x70
        /*0062*/ 	.byte	0x73, 0x70, 0x65, 0x63, 0x69, 0x61, 0x6c, 0x69, 0x7a, 0x65, 0x64, 0x2e, 0x68, 0x70, 0x70, 0x00
	.type		__unnamed_1,@object
	.size		__unnamed_1,(.L_0 - __unnamed_1)
__unnamed_1:
        /*0072*/ 	.byte	0x76, 0x6f, 0x69, 0x64, 0x20, 0x63, 0x75, 0x74, 0x6c, 0x61, 0x73, 0x73, 0x3a, 0x3a, 0x67, 0x65
        /* <DEDUP_REMOVED lines=172> */
        /*0b42*/ 	.byte	0x74, 0x69, 0x74, 0x79, 0x5d, 0x00
.L_0:


//--------------------- .nv.shared._ZN7cutlass13device_kernelINS_4gemm6kernel13GemmUniversalIN4cute5tupleIJiiiiEEENS1_10collective13CollectiveMmaINS1_34MainloopSm90TmaGmmaWarpSpecializedILi37ENS5_IJNS4_1CILi4EEENSA_ILi1EEESC_EEENS1_32KernelTmaWarpSpecializedPingpongEEENS5_IJNSA_ILi64EEENSA_ILi128EEENSA_ILi32EEEEEEaNS5_IJlSC_lEEEaSK_NS4_8TiledMMAINS4_8MMA_AtomIJNS4_4SM904GMMA27MMA_64x128x32_S32S8S8_SS_TNEEEENS4_6LayoutINS5_IJSC_SC_SC_EEENS5_IJNSA_ILi0EEEST_ST_EEEEENS5_IJNS4_10UnderscoreESW_SW_EEEEENS4_13SM90_TMA_LOADENS4_14ComposedLayoutINS4_7SwizzleILi1ELi4ELi3EEENS4_18smem_ptr_flag_bitsILi8EEENSR_INS5_IJNSA_ILi8EEESI_EEENS5_IJSI_SC_EEEEEEEvNS4_8identityENS4_23SM90_TMA_LOAD_MULTICASTES19_vS1A_EENS_8epilogue10collective6detail29Sm90TmaWarpSpecializedAdapterINS1E_15DefaultEpilogueIaSK_SK_NS1D_6thread17LinearCombinationIaLi1EiiLNS1I_9ScaleType4KindE0ELNS_15FloatRoundStyleE2EaEENS1_15EpilogueDefaultEEEEEvvEEEEvNT_6ParamsE --------------------------
	.section	.nv.shared._ZN7cutlass13device_kernelINS_4gemm6kernel13GemmUniversalIN4cute5tupleIJiiiiEEENS1_10collective13CollectiveMmaINS1_34MainloopSm90TmaGmmaWarpSpecializedILi37ENS5_IJNS4_1CILi4EEENSA_ILi1EEESC_EEENS1_32KernelTmaWarpSpecializedPingpongEEENS5_IJNSA_ILi64EEENSA_ILi128EEENSA_ILi32EEEEEEaNS5_IJlSC_lEEEaSK_NS4_8TiledMMAINS4_8MMA_AtomIJNS4_4SM904GMMA27MMA_64x128x32_S32S8S8_SS_TNEEEENS4_6LayoutINS5_IJSC_SC_SC_EEENS5_IJNSA_ILi0EEEST_ST_EEEEENS5_IJNS4_10UnderscoreESW_SW_EEEEENS4_13SM90_TMA_LOADENS4_14ComposedLayoutINS4_7SwizzleILi1ELi4ELi3EEENS4_18smem_ptr_flag_bitsILi8EEENSR_INS5_IJNSA_ILi8EEESI_EEENS5_IJSI_SC_EEEEEEEvNS4_8identityENS4_23SM90_TMA_LOAD_MULTICASTES19_vS1A_EENS_8epilogue10collective6detail29Sm90TmaWarpSpecializedAdapterINS1E_15DefaultEpilogueIaSK_SK_NS1D_6thread17LinearCombinationIaLi1EiiLNS1I_9ScaleType4KindE0ELNS_15FloatRoundStyleE2EaEENS1_15EpilogueDefaultEEEEEvvEEEEvNT_6ParamsE,"aw",@nobits
	.sectionflags	@""
	.align	16
	.zero		1024


//--------------------- .nv.shared.reserved.0     --------------------------
	.section	.nv.shared.reserved.0,"aw",@nobits
	.weak		__nv_reservedSMEM_offset_0_alias
	.size		__nv_reservedSMEM_offset_0_alias, 0, 0
	.other		__nv_reservedSMEM_offset_0_alias,@"STO_CUDA_RESERVED_SHARED STV_DEFAULT"
__nv_reservedSMEM_offset_0_alias:
	.zero		0


//--------------------- .nv.global                --------------------------
	.section	.nv.global,"aw",@nobits
.nv.global:
	.type		_ZN40_INTERNAL_f2128758_4_k_cu_9c557dc3_219434cute1_E,@object
	.size		_ZN40_INTERNAL_f2128758_4_k_cu_9c557dc3_219434cute1_E,(_ZN40_INTERNAL_f2128758_4_k_cu_9c557dc3_219434cuda3std3__45__cpo6cbeginE - _ZN40_INTERNAL_f2128758_4_k_cu_9c557dc3_219434cute1_E)
_ZN40_INTERNAL_f2128758_4_k_cu_9c557dc3_219434cute1_E:
	.zero		1
	.type		_ZN40_INTERNAL_f2128758_4_k_cu_9c557dc3_219434cuda3std3__45__cpo6cbeginE,@object
	.size		_ZN40_INTERNAL_f2128758_4_k_cu_9c557dc3_219434cuda3std3__45__cpo6cbeginE,(_ZN40_INTERNAL_f2128758_4_k_cu_9c557dc3_219434cuda3std3__48in_placeE - _ZN40_INTERNAL_f2128758_4_k_cu_9c557dc3_219434cuda3std3__45__cpo6cbeginE)
_ZN40_INTERNAL_f2128758_4_k_cu_9c557dc3_219434cuda3std3__45__cpo6cbeginE:
	.zero		1
	.type		_ZN40_INTERNAL_f2128758_4_k_cu_9c557dc3_219434cuda3std3__48in_placeE,@object
	.size		_ZN40_INTERNAL_f2128758_4_k_cu_9c557dc3_219434cuda3std3__48in_placeE,(_ZN40_INTERNAL_f2128758_4_k_cu_9c557dc3_219434cuda3std6ranges3__45__cpo9iter_moveE - _ZN40_INTERNAL_f2128758_4_k_cu_9c557dc3_219434cuda3std3__48in_placeE)
_ZN40_INTERNAL_f2128758_4_k_cu_9c557dc3_219434cuda3std3__48in_placeE:
	.zero		1
	.type		_ZN40_INTERNAL_f2128758_4_k_cu_9c557dc3_219434cuda3std6ranges3__45__cpo9iter_moveE,@object
	.size		_ZN40_INTERNAL_f2128758_4_k_cu_9c557dc3_219434cuda3std6ranges3__45__cpo9iter_moveE,(_ZN40_INTERNAL_f2128758_4_k_cu_9c557dc3_219434cuda3std3__45__cpo5beginE - _ZN40_INTERNAL_f2128758_4_k_cu_9c557dc3_219434cuda3std6ranges3__45__cpo9iter_moveE)
_ZN40_INTERNAL_f2128758_4_k_cu_9c557dc3_219434cuda3std6ranges3__45__cpo9iter_moveE:
	.zero		1
	.type		_ZN40_INTERNAL_f2128758_4_k_cu_9c557dc3_219434cuda3std3__45__cpo5beginE,@object
	.size		_ZN40_INTERNAL_f2128758_4_k_cu_9c557dc3_219434cuda3std3__45__cpo5beginE,(_ZN40_INTERNAL_f2128758_4_k_cu_9c557dc3_219434cuda3std3__442_GLOBAL__N__f2128758_4_k_cu_9c557dc3_219436ignoreE - _ZN40_INTERNAL_f2128758_4_k_cu_9c557dc3_219434cuda3std3__45__cpo5beginE)
_ZN40_INTERNAL_f2128758_4_k_cu_9c557dc3_219434cuda3std3__45__cpo5beginE:
	.zero		1
	.type		_ZN40_INTERNAL_f2128758_4_k_cu_9c557dc3_219434cuda3std3__442_GLOBAL__N__f2128758_4_k_cu_9c557dc3_219436ignoreE,@object
	.size		_ZN40_INTERNAL_f2128758_4_k_cu_9c557dc3_219434cuda3std3__442_GLOBAL__N__f2128758_4_k_cu_9c557dc3_219436ignoreE,(_ZN40_INTERNAL_f2128758_4_k_cu_9c557dc3_219434cute7productE - _ZN40_INTERNAL_f2128758_4_k_cu_9c557dc3_219434cuda3std3__442_GLOBAL__N__f2128758_4_k_cu_9c557dc3_219436ignoreE)
_ZN40_INTERNAL_f2128758_4_k_cu_9c557dc3_219434cuda3std3__442_GLOBAL__N__f2128758_4_k_cu_9c557dc3_219436ignoreE:
	.zero		1
	.type		_ZN40_INTERNAL_f2128758_4_k_cu_9c557dc3_219434cute7productE,@object
	.size		_ZN40_INTERNAL_f2128758_4_k_cu_9c557dc3_219434cute7productE,(_ZN40_INTERNAL_f2128758_4_k_cu_9c557dc3_219434cuda3std3__45__cpo3endE - _ZN40_INTERNAL_f2128758_4_k_cu_9c557dc3_219434cute7productE)
_ZN40_INTERNAL_f2128758_4_k_cu_9c557dc3_219434cute7productE:
	.zero		1
	.type		_ZN40_INTERNAL_f2128758_4_k_cu_9c557dc3_219434cuda3std3__45__cpo3endE,@object
	.size		_ZN40_INTERNAL_f2128758_4_k_cu_9c557dc3_219434cuda3std3__45__cpo3endE,(_ZN40_INTERNAL_f2128758_4_k_cu_9c557dc3_219434cuda3std3__419piecewise_constructE - _ZN40_INTERNAL_f2128758_4_k_cu_9c557dc3_219434cuda3std3__45__cpo3endE)
_ZN40_INTERNAL_f2128758_4_k_cu_9c557dc3_219434cuda3std3__45__cpo3endE:
	.zero		1
	.type		_ZN40_INTERNAL_f2128758_4_k_cu_9c557dc3_219434cuda3std3__419piecewise_constructE,@object
	.size		_ZN40_INTERNAL_f2128758_4_k_cu_9c557dc3_219434cuda3std3__419piecewise_constructE,(_ZN40_INTERNAL_f2128758_4_k_cu_9c557dc3_219434cuda3std3__45__cpo4cendE - _ZN40_INTERNAL_f2128758_4_k_cu_9c557dc3_219434cuda3std3__419piecewise_constructE)
_ZN40_INTERNAL_f2128758_4_k_cu_9c557dc3_219434cuda3std3__419piecewise_constructE:
	.zero		1
	.type		_ZN40_INTERNAL_f2128758_4_k_cu_9c557dc3_219434cuda3std3__45__cpo4cendE,@object
	.size		_ZN40_INTERNAL_f2128758_4_k_cu_9c557dc3_219434cuda3std3__45__cpo4cendE,(_ZN40_INTERNAL_f2128758_4_k_cu_9c557dc3_219434cuda3std6ranges3__45__cpo4swapE - _ZN40_INTERNAL_f2128758_4_k_cu_9c557dc3_219434cuda3std3__45__cpo4cendE)
_ZN40_INTERNAL_f2128758_4_k_cu_9c557dc3_219434cuda3std3__45__cpo4cendE:
	.zero		1
	.type		_ZN40_INTERNAL_f2128758_4_k_cu_9c557dc3_219434cuda3std6ranges3__45__cpo4swapE,@object
	.size		_ZN40_INTERNAL_f2128758_4_k_cu_9c557dc3_219434cuda3std6ranges3__45__cpo4swapE,(.L_8 - _ZN40_INTERNAL_f2128758_4_k_cu_9c557dc3_219434cuda3std6ranges3__45__cpo4swapE)
_ZN40_INTERNAL_f2128758_4_k_cu_9c557dc3_219434cuda3std6ranges3__45__cpo4swapE:
	.zero		1
.L_8:


//--------------------- .nv.constant0._ZN7cutlass13device_kernelINS_4gemm6kernel13GemmUniversalIN4cute5tupleIJiiiiEEENS1_10collective13CollectiveMmaINS1_34MainloopSm90TmaGmmaWarpSpecializedILi37ENS5_IJNS4_1CILi4EEENSA_ILi1EEESC_EEENS1_32KernelTmaWarpSpecializedPingpongEEENS5_IJNSA_ILi64EEENSA_ILi128EEENSA_ILi32EEEEEEaNS5_IJlSC_lEEEaSK_NS4_8TiledMMAINS4_8MMA_AtomIJNS4_4SM904GMMA27MMA_64x128x32_S32S8S8_SS_TNEEEENS4_6LayoutINS5_IJSC_SC_SC_EEENS5_IJNSA_ILi0EEEST_ST_EEEEENS5_IJNS4_10UnderscoreESW_SW_EEEEENS4_13SM90_TMA_LOADENS4_14ComposedLayoutINS4_7SwizzleILi1ELi4ELi3EEENS4_18smem_ptr_flag_bitsILi8EEENSR_INS5_IJNSA_ILi8EEESI_EEENS5_IJSI_SC_EEEEEEEvNS4_8identityENS4_23SM90_TMA_LOAD_MULTICASTES19_vS1A_EENS_8epilogue10collective6detail29Sm90TmaWarpSpecializedAdapterINS1E_15DefaultEpilogueIaSK_SK_NS1D_6thread17LinearCombinationIaLi1EiiLNS1I_9ScaleType4KindE0ELNS_15FloatRoundStyleE2EaEENS1_15EpilogueDefaultEEEEEvvEEEEvNT_6ParamsE --------------------------
	.section	.nv.constant0._ZN7cutlass13device_kernelINS_4gemm6kernel13GemmUniversalIN4cute5tupleIJiiiiEEENS1_10collective13CollectiveMmaINS1_34MainloopSm90TmaGmmaWarpSpecializedILi37ENS5_IJNS4_1CILi4EEENSA_ILi1EEESC_EEENS1_32KernelTmaWarpSpecializedPingpongEEENS5_IJNSA_ILi64EEENSA_ILi128EEENSA_ILi32EEEEEEaNS5_IJlSC_lEEEaSK_NS4_8TiledMMAINS4_8MMA_AtomIJNS4_4SM904GMMA27MMA_64x128x32_S32S8S8_SS_TNEEEENS4_6LayoutINS5_IJSC_SC_SC_EEENS5_IJNSA_ILi0EEEST_ST_EEEEENS5_IJNS4_10UnderscoreESW_SW_EEEEENS4_13SM90_TMA_LOADENS4_14ComposedLayoutINS4_7SwizzleILi1ELi4ELi3EEENS4_18smem_ptr_flag_bitsILi8EEENSR_INS5_IJNSA_ILi8EEESI_EEENS5_IJSI_SC_EEEEEEEvNS4_8identityENS4_23SM90_TMA_LOAD_MULTICASTES19_vS1A_EENS_8epilogue10collective6detail29Sm90TmaWarpSpecializedAdapterINS1E_15DefaultEpilogueIaSK_SK_NS1D_6thread17LinearCombinationIaLi1EiiLNS1I_9ScaleType4KindE0ELNS_15FloatRoundStyleE2EaEENS1_15EpilogueDefaultEEEEEvvEEEEvNT_6ParamsE,"a",@progbits
	.sectionflags	@""
	.align	4
.nv.constant0._ZN7cutlass13device_kernelINS_4gemm6kernel13GemmUniversalIN4cute5tupleIJiiiiEEENS1_10collective13CollectiveMmaINS1_34MainloopSm90TmaGmmaWarpSpecializedILi37ENS5_IJNS4_1CILi4EEENSA_ILi1EEESC_EEENS1_32KernelTmaWarpSpecializedPingpongEEENS5_IJNSA_ILi64EEENSA_ILi128EEENSA_ILi32EEEEEEaNS5_IJlSC_lEEEaSK_NS4_8TiledMMAINS4_8MMA_AtomIJNS4_4SM904GMMA27MMA_64x128x32_S32S8S8_SS_TNEEEENS4_6LayoutINS5_IJSC_SC_SC_EEENS5_IJNSA_ILi0EEEST_ST_EEEEENS5_IJNS4_10UnderscoreESW_SW_EEEEENS4_13SM90_TMA_LOADENS4_14ComposedLayoutINS4_7SwizzleILi1ELi4ELi3EEENS4_18smem_ptr_flag_bitsILi8EEENSR_INS5_IJNSA_ILi8EEESI_EEENS5_IJSI_SC_EEEEEEEvNS4_8identityENS4_23SM90_TMA_LOAD_MULTICASTES19_vS1A_EENS_8epilogue10collective6detail29Sm90TmaWarpSpecializedAdapterINS1E_15DefaultEpilogueIaSK_SK_NS1D_6thread17LinearCombinationIaLi1EiiLNS1I_9ScaleType4KindE0ELNS_15FloatRoundStyleE2EaEENS1_15EpilogueDefaultEEEEEvvEEEEvNT_6ParamsE:
	.zero		1664


//--------------------- SYMBOLS --------------------------

	.type		.nv.reservedSmem.offset0,@object
	.size		.nv.reservedSmem.offset0,0x4
	.type		__assertfail,@function
